	.target	sm_90a

	.elftype	@"ET_EXEC"


//--------------------- .note.nv.tkinfo           --------------------------
	.section	.note.nv.tkinfo,"",@"SHT_NOTE"
	.sectionflags	@"SHF_NOTE_NV_TKINFO"
	.tkinfo
        /*0018*/ 	.word	0x00000002
        /*0030*/ 	.string	""
        /*0030*/ 	.string	"ptxas"
        /*0030*/ 	.string	"Cuda compilation tools, release 13.0, V13.0.88"
        /*0030*/ 	.string	"Build cuda_13.0.r13.0/compiler.36424714_0"
        /*0030*/ 	.string	"-arch sm_90a -m 64 "



//--------------------- .note.nv.cuinfo           --------------------------
	.section	.note.nv.cuinfo,"",@"SHT_NOTE"
	.sectionflags	@"SHF_NOTE_NV_CUINFO"
        /*0018*/ 	.short	0x0002
        /*001a*/ 	.short	0x005a
        /*001c*/ 	.short	0x0082
	.zero		2


//--------------------- .nv.info                  --------------------------
	.section	.nv.info,"",@"SHT_CUDA_INFO"
	.align	4


	//----- nvinfo : EIATTR_REGCOUNT
	.align		4
        /*0000*/ 	.byte	0x04, 0x2f
        /*0002*/ 	.short	(.L_12 - .L_11)
	.align		4
.L_11:
        /*0004*/ 	.word	index@(_ZN7cutlass13device_kernelINS_4conv6kernel13ConvUniversalINS1_16ConvProblemShapeILNS1_8OperatorE2ELi3EEENS1_10collective14CollectiveConvINS1_46MainloopSm90TmaGmmaWarpSpecializedImplicitGemmILS5_2ELi18ELi3EN4cute5tupleIJNSA_1CILi1EEESD_SD_EEENS1_36KernelImplicitTmaWarpSpecializedSm90ELi1EEENSB_IJNSC_ILi128EEENSB_IJNSC_ILi64EEEEEENSB_IJNSC_ILi32EEEEEEEEENS_10bfloat16_tESN_NSA_8TiledMMAINSA_8MMA_AtomIJNSA_4SM904GMMA27MMA_64x64x16_F32BF16BF16_SSILNSR_5MajorE1ELST_1ELNSR_7ScaleInE1ELSU_1EEEEEENSA_6LayoutISE_NSB_IJNSC_ILi0EEESY_SY_EEEEENSB_IJNSA_10UnderscoreES11_S11_EEEEENS7_6detail26Sm90ImplicitGemmTileTraitsINSA_13SM90_TMA_LOADENSA_14ComposedLayoutINSA_7SwizzleILi3ELi4ELi3EEENSA_18smem_ptr_flag_bitsILi16EEENSX_INSB_IJNSB_IJSI_NSC_ILi2EEEEEENSB_IJNSC_ILi8EEENSC_ILi4EEEEEENSB_IJSD_NSC_ILi18EEEEEEEEENSB_IJNSB_IJSD_NSC_ILi2048EEEEEENSB_IJSI_NSC_ILi512EEEEEENSB_IJSY_NSC_ILi4096EEEEEEEEEEEEEvEENS15_INSA_20SM90_TMA_LOAD_IM2COLENS17_IS19_S1B_NSX_INSB_IJNSB_IJSI_SD_EEES1G_S1I_EEENSB_IJNSB_IJSD_SY_EEES1N_NSB_IJSY_S1K_EEEEEEEEEEvEEEENS_8epilogue10collective6detail29Sm90TmaWarpSpecializedAdapterINS25_15DefaultEpilogueISN_NSB_IJlNSB_IJSD_lllEEESY_EEES2A_NS24_6thread17LinearCombinationISN_Li1EffLNS2B_9ScaleType4KindE0ELNS_15FloatRoundStyleE2ESN_EENS_4gemm15EpilogueDefaultEEEEEvvEEEEvNT_6ParamsE)
        /*0008*/ 	.word	0x0000006b


	//----- nvinfo : EIATTR_FRAME_SIZE
	.align		4
.L_12:
        /*000c*/ 	.byte	0x04, 0x11
        /*000e*/ 	.short	(.L_14 - .L_13)
	.align		4
.L_13:
        /*0010*/ 	.word	index@(_ZN7cutlass13device_kernelINS_4conv6kernel13ConvUniversalINS1_16ConvProblemShapeILNS1_8OperatorE2ELi3EEENS1_10collective14CollectiveConvINS1_46MainloopSm90TmaGmmaWarpSpecializedImplicitGemmILS5_2ELi18ELi3EN4cute5tupleIJNSA_1CILi1EEESD_SD_EEENS1_36KernelImplicitTmaWarpSpecializedSm90ELi1EEENSB_IJNSC_ILi128EEENSB_IJNSC_ILi64EEEEEENSB_IJNSC_ILi32EEEEEEEEENS_10bfloat16_tESN_NSA_8TiledMMAINSA_8MMA_AtomIJNSA_4SM904GMMA27MMA_64x64x16_F32BF16BF16_SSILNSR_5MajorE1ELST_1ELNSR_7ScaleInE1ELSU_1EEEEEENSA_6LayoutISE_NSB_IJNSC_ILi0EEESY_SY_EEEEENSB_IJNSA_10UnderscoreES11_S11_EEEEENS7_6detail26Sm90ImplicitGemmTileTraitsINSA_13SM90_TMA_LOADENSA_14ComposedLayoutINSA_7SwizzleILi3ELi4ELi3EEENSA_18smem_ptr_flag_bitsILi16EEENSX_INSB_IJNSB_IJSI_NSC_ILi2EEEEEENSB_IJNSC_ILi8EEENSC_ILi4EEEEEENSB_IJSD_NSC_ILi18EEEEEEEEENSB_IJNSB_IJSD_NSC_ILi2048EEEEEENSB_IJSI_NSC_ILi512EEEEEENSB_IJSY_NSC_ILi4096EEEEEEEEEEEEEvEENS15_INSA_20SM90_TMA_LOAD_IM2COLENS17_IS19_S1B_NSX_INSB_IJNSB_IJSI_SD_EEES1G_S1I_EEENSB_IJNSB_IJSD_SY_EEES1N_NSB_IJSY_S1K_EEEEEEEEEEvEEEENS_8epilogue10collective6detail29Sm90TmaWarpSpecializedAdapterINS25_15DefaultEpilogueISN_NSB_IJlNSB_IJSD_lllEEESY_EEES2A_NS24_6thread17LinearCombinationISN_Li1EffLNS2B_9ScaleType4KindE0ELNS_15FloatRoundStyleE2ESN_EENS_4gemm15EpilogueDefaultEEEEEvvEEEEvNT_6ParamsE)
        /*0014*/ 	.word	0x00000000


	//----- nvinfo : EIATTR_MIN_STACK_SIZE
	.align		4
.L_14:
        /*0018*/ 	.byte	0x04, 0x12
        /*001a*/ 	.short	(.L_16 - .L_15)
	.align		4
.L_15:
        /*001c*/ 	.word	index@(_ZN7cutlass13device_kernelINS_4conv6kernel13ConvUniversalINS1_16ConvProblemShapeILNS1_8OperatorE2ELi3EEENS1_10collective14CollectiveConvINS1_46MainloopSm90TmaGmmaWarpSpecializedImplicitGemmILS5_2ELi18ELi3EN4cute5tupleIJNSA_1CILi1EEESD_SD_EEENS1_36KernelImplicitTmaWarpSpecializedSm90ELi1EEENSB_IJNSC_ILi128EEENSB_IJNSC_ILi64EEEEEENSB_IJNSC_ILi32EEEEEEEEENS_10bfloat16_tESN_NSA_8TiledMMAINSA_8MMA_AtomIJNSA_4SM904GMMA27MMA_64x64x16_F32BF16BF16_SSILNSR_5MajorE1ELST_1ELNSR_7ScaleInE1ELSU_1EEEEEENSA_6LayoutISE_NSB_IJNSC_ILi0EEESY_SY_EEEEENSB_IJNSA_10UnderscoreES11_S11_EEEEENS7_6detail26Sm90ImplicitGemmTileTraitsINSA_13SM90_TMA_LOADENSA_14ComposedLayoutINSA_7SwizzleILi3ELi4ELi3EEENSA_18smem_ptr_flag_bitsILi16EEENSX_INSB_IJNSB_IJSI_NSC_ILi2EEEEEENSB_IJNSC_ILi8EEENSC_ILi4EEEEEENSB_IJSD_NSC_ILi18EEEEEEEEENSB_IJNSB_IJSD_NSC_ILi2048EEEEEENSB_IJSI_NSC_ILi512EEEEEENSB_IJSY_NSC_ILi4096EEEEEEEEEEEEEvEENS15_INSA_20SM90_TMA_LOAD_IM2COLENS17_IS19_S1B_NSX_INSB_IJNSB_IJSI_SD_EEES1G_S1I_EEENSB_IJNSB_IJSD_SY_EEES1N_NSB_IJSY_S1K_EEEEEEEEEEvEEEENS_8epilogue10collective6detail29Sm90TmaWarpSpecializedAdapterINS25_15DefaultEpilogueISN_NSB_IJlNSB_IJSD_lllEEESY_EEES2A_NS24_6thread17LinearCombinationISN_Li1EffLNS2B_9ScaleType4KindE0ELNS_15FloatRoundStyleE2ESN_EENS_4gemm15EpilogueDefaultEEEEEvvEEEEvNT_6ParamsE)
        /*0020*/ 	.word	0x00000000
.L_16:


//--------------------- .nv.compat                --------------------------
	.section	.nv.compat,"",@"SHT_CUDA_COMPAT_INFO"
	.align	4
        /*0000*/ 	.byte	0x02, 0x09, 0x01, 0x00, 0x02, 0x02, 0x04, 0x00, 0x02, 0x05, 0x05, 0x00, 0x03, 0x07, 0x01, 0x01
        /*0010*/ 	.byte	0x02, 0x03, 0x01, 0x00, 0x02, 0x06, 0x01, 0x00, 0x04, 0x0b, 0x08, 0x00, 0x00, 0x00, 0x00, 0x00
        /*0020*/ 	.byte	0x00, 0x00, 0x00, 0x00


//--------------------- .nv.info._ZN7cutlass13device_kernelINS_4conv6kernel13ConvUniversalINS1_16ConvProblemShapeILNS1_8OperatorE2ELi3EEENS1_10collective14CollectiveConvINS1_46MainloopSm90TmaGmmaWarpSpecializedImplicitGemmILS5_2ELi18ELi3EN4cute5tupleIJNSA_1CILi1EEESD_SD_EEENS1_36KernelImplicitTmaWarpSpecializedSm90ELi1EEENSB_IJNSC_ILi128EEENSB_IJNSC_ILi64EEEEEENSB_IJNSC_ILi32EEEEEEEEENS_10bfloat16_tESN_NSA_8TiledMMAINSA_8MMA_AtomIJNSA_4SM904GMMA27MMA_64x64x16_F32BF16BF16_SSILNSR_5MajorE1ELST_1ELNSR_7ScaleInE1ELSU_1EEEEEENSA_6LayoutISE_NSB_IJNSC_ILi0EEESY_SY_EEEEENSB_IJNSA_10UnderscoreES11_S11_EEEEENS7_6detail26Sm90ImplicitGemmTileTraitsINSA_13SM90_TMA_LOADENSA_14ComposedLayoutINSA_7SwizzleILi3ELi4ELi3EEENSA_18smem_ptr_flag_bitsILi16EEENSX_INSB_IJNSB_IJSI_NSC_ILi2EEEEEENSB_IJNSC_ILi8EEENSC_ILi4EEEEEENSB_IJSD_NSC_ILi18EEEEEEEEENSB_IJNSB_IJSD_NSC_ILi2048EEEEEENSB_IJSI_NSC_ILi512EEEEEENSB_IJSY_NSC_ILi4096EEEEEEEEEEEEEvEENS15_INSA_20SM90_TMA_LOAD_IM2COLENS17_IS19_S1B_NSX_INSB_IJNSB_IJSI_SD_EEES1G_S1I_EEENSB_IJNSB_IJSD_SY_EEES1N_NSB_IJSY_S1K_EEEEEEEEEEvEEEENS_8epilogue10collective6detail29Sm90TmaWarpSpecializedAdapterINS25_15DefaultEpilogueISN_NSB_IJlNSB_IJSD_lllEEESY_EEES2A_NS24_6thread17LinearCombinationISN_Li1EffLNS2B_9ScaleType4KindE0ELNS_15FloatRoundStyleE2ESN_EENS_4gemm15EpilogueDefaultEEEEEvvEEEEvNT_6ParamsE --------------------------
	.section	.nv.info._ZN7cutlass13device_kernelINS_4conv6kernel13ConvUniversalINS1_16ConvProblemShapeILNS1_8OperatorE2ELi3EEENS1_10collective14CollectiveConvINS1_46MainloopSm90TmaGmmaWarpSpecializedImplicitGemmILS5_2ELi18ELi3EN4cute5tupleIJNSA_1CILi1EEESD_SD_EEENS1_36KernelImplicitTmaWarpSpecializedSm90ELi1EEENSB_IJNSC_ILi128EEENSB_IJNSC_ILi64EEEEEENSB_IJNSC_ILi32EEEEEEEEENS_10bfloat16_tESN_NSA_8TiledMMAINSA_8MMA_AtomIJNSA_4SM904GMMA27MMA_64x64x16_F32BF16BF16_SSILNSR_5MajorE1ELST_1ELNSR_7ScaleInE1ELSU_1EEEEEENSA_6LayoutISE_NSB_IJNSC_ILi0EEESY_SY_EEEEENSB_IJNSA_10UnderscoreES11_S11_EEEEENS7_6detail26Sm90ImplicitGemmTileTraitsINSA_13SM90_TMA_LOADENSA_14ComposedLayoutINSA_7SwizzleILi3ELi4ELi3EEENSA_18smem_ptr_flag_bitsILi16EEENSX_INSB_IJNSB_IJSI_NSC_ILi2EEEEEENSB_IJNSC_ILi8EEENSC_ILi4EEEEEENSB_IJSD_NSC_ILi18EEEEEEEEENSB_IJNSB_IJSD_NSC_ILi2048EEEEEENSB_IJSI_NSC_ILi512EEEEEENSB_IJSY_NSC_ILi4096EEEEEEEEEEEEEvEENS15_INSA_20SM90_TMA_LOAD_IM2COLENS17_IS19_S1B_NSX_INSB_IJNSB_IJSI_SD_EEES1G_S1I_EEENSB_IJNSB_IJSD_SY_EEES1N_NSB_IJSY_S1K_EEEEEEEEEEvEEEENS_8epilogue10collective6detail29Sm90TmaWarpSpecializedAdapterINS25_15DefaultEpilogueISN_NSB_IJlNSB_IJSD_lllEEESY_EEES2A_NS24_6thread17LinearCombinationISN_Li1EffLNS2B_9ScaleType4KindE0ELNS_15FloatRoundStyleE2ESN_EENS_4gemm15EpilogueDefaultEEEEEvvEEEEvNT_6ParamsE,"",@"SHT_CUDA_INFO"
	.sectionflags	@""
	.align	4


	//----- nvinfo : EIATTR_CUDA_API_VERSION
	.align		4
        /*0000*/ 	.byte	0x04, 0x37
        /*0002*/ 	.short	(.L_18 - .L_17)
.L_17:
        /*0004*/ 	.word	0x00000082


	//----- nvinfo : EIATTR_KPARAM_INFO
	.align		4
.L_18:
        /*0008*/ 	.byte	0x04, 0x17
        /*000a*/ 	.short	(.L_20 - .L_19)
.L_19:
        /*000c*/ 	.word	0x00000000
        /*0010*/ 	.short	0x0000
        /*0012*/ 	.short	0x0070
        /*0014*/ 	.byte	0x00, 0xf0, 0x01, 0x10


	//----- nvinfo : EIATTR_SPARSE_MMA_MASK
	.align		4
.L_20:
        /*0018*/ 	.byte	0x03, 0x50
        /*001a*/ 	.short	0x0000


	//----- nvinfo : EIATTR_MAXREG_COUNT
	.align		4
        /*001c*/ 	.byte	0x03, 0x1b
        /*001e*/ 	.short	0x00ff


	//----- nvinfo : EIATTR_NUM_BARRIERS
	.align		4
        /*0020*/ 	.byte	0x02, 0x4c
        /*0022*/ 	.byte	0x01
	.zero		1


	//----- nvinfo : EIATTR_MERCURY_ISA_VERSION
	.align		4
        /*0024*/ 	.byte	0x03, 0x5f
        /*0026*/ 	.short	0x0101


	//----- nvinfo : EIATTR_COOP_GROUP_MASK_REGIDS
	.align		4
        /*0028*/ 	.byte	0x04, 0x29
        /*002a*/ 	.short	(.L_22 - .L_21)


	//   ....[0]....
.L_21:
        /*002c*/ 	.word	0xffffffff


	//   ....[1]....
        /*0030*/ 	.word	0xffffffff


	//   ....[2]....
        /*0034*/ 	.word	0xffffffff


	//----- nvinfo : EIATTR_COOP_GROUP_INSTR_OFFSETS
	.align		4
.L_22:
        /*0038*/ 	.byte	0x04, 0x28
        /*003a*/ 	.short	(.L_24 - .L_23)


	//   ....[0]....
.L_23:
        /*003c*/ 	.word	0x00000060


	//   ....[1]....
        /*0040*/ 	.word	0x00000070


	//   ....[2]....
        /*0044*/ 	.word	0x00000130


	//----- nvinfo : EIATTR_MBARRIER_INSTR_OFFSETS
	.align		4
.L_24:
        /*0048*/ 	.byte	0x04, 0x39
        /*004a*/ 	.short	(.L_26 - .L_25)


	//   ....[0]....
.L_25:
        /*004c*/ 	.word	0x00000270
        /*0050*/ 	.word	0x000000ff
        /*0054*/ 	.word	0x00036000
        /*0058*/ 	.short	0x0100
        /*005a*/ 	.byte	0x08
	.zero		1


	//   ....[1]....
        /*005c*/ 	.word	0x00000280
        /*0060*/ 	.word	0x000000ff
        /*0064*/ 	.word	0x00036090
        /*0068*/ 	.short	0x0100
        /*006a*/ 	.byte	0x08
	.zero		1


	//   ....[2]....
        /*006c*/ 	.word	0x00000290
        /*0070*/ 	.word	0x000000ff
        /*0074*/ 	.word	0x00036008
        /*0078*/ 	.short	0x0100
        /*007a*/ 	.byte	0x08
	.zero		1


	//   ....[3]....
        /*007c*/ 	.word	0x000002a0
        /*0080*/ 	.word	0x000000ff
        /*0084*/ 	.word	0x00036098
        /*0088*/ 	.short	0x0100
        /*008a*/ 	.byte	0x08
	.zero		1


	//   ....[4]....
        /*008c*/ 	.word	0x000002b0
        /*0090*/ 	.word	0x000000ff
        /*0094*/ 	.word	0x00036010
        /*0098*/ 	.short	0x0100
        /*009a*/ 	.byte	0x08
	.zero		1


	//   ....[5]....
        /*009c*/ 	.word	0x000002c0
        /*00a0*/ 	.word	0x000000ff
        /*00a4*/ 	.word	0x000360a0
        /*00a8*/ 	.short	0x0100
        /*00aa*/ 	.byte	0x08
	.zero		1


	//   ....[6]....
        /*00ac*/ 	.word	0x000002d0
        /*00b0*/ 	.word	0x000000ff
        /*00b4*/ 	.word	0x00036018
        /*00b8*/ 	.short	0x0100
        /*00ba*/ 	.byte	0x08
	.zero		1


	//   ....[7]....
        /*00bc*/ 	.word	0x000002e0
        /*00c0*/ 	.word	0x000000ff
        /*00c4*/ 	.word	0x000360a8
        /*00c8*/ 	.short	0x0100
        /*00ca*/ 	.byte	0x08
	.zero		1


	//   ....[8]....
        /*00cc*/ 	.word	0x000002f0
        /*00d0*/ 	.word	0x000000ff
        /*00d4*/ 	.word	0x00036020
        /*00d8*/ 	.short	0x0100
        /*00da*/ 	.byte	0x08
	.zero		1


	//   ....[9]....
        /*00dc*/ 	.word	0x00000300
        /*00e0*/ 	.word	0x000000ff
        /*00e4*/ 	.word	0x000360b0
        /*00e8*/ 	.short	0x0100
        /*00ea*/ 	.byte	0x08
	.zero		1


	//   ....[10]....
        /*00ec*/ 	.word	0x00000310
        /*00f0*/ 	.word	0x000000ff
        /*00f4*/ 	.word	0x00036028
        /*00f8*/ 	.short	0x0100
        /*00fa*/ 	.byte	0x08
	.zero		1


	//   ....[11]....
        /*00fc*/ 	.word	0x00000320
        /*0100*/ 	.word	0x000000ff
        /*0104*/ 	.word	0x000360b8
        /*0108*/ 	.short	0x0100
        /*010a*/ 	.byte	0x08
	.zero		1


	//   ....[12]....
        /*010c*/ 	.word	0x00000330
        /*0110*/ 	.word	0x000000ff
        /*0114*/ 	.word	0x00036030
        /*0118*/ 	.short	0x0100
        /*011a*/ 	.byte	0x08
	.zero		1


	//   ....[13]....
        /*011c*/ 	.word	0x00000340
        /*0120*/ 	.word	0x000000ff
        /*0124*/ 	.word	0x000360c0
        /*0128*/ 	.short	0x0100
        /*012a*/ 	.byte	0x08
	.zero		1


	//   ....[14]....
        /*012c*/ 	.word	0x00000350
        /*0130*/ 	.word	0x000000ff
        /*0134*/ 	.word	0x00036038
        /*0138*/ 	.short	0x0100
        /*013a*/ 	.byte	0x08
	.zero		1


	//   ....[15]....
        /*013c*/ 	.word	0x00000360
        /*0140*/ 	.word	0x000000ff
        /*0144*/ 	.word	0x000360c8
        /*0148*/ 	.short	0x0100
        /*014a*/ 	.byte	0x08
	.zero		1


	//   ....[16]....
        /*014c*/ 	.word	0x00000370
        /*0150*/ 	.word	0x000000ff
        /*0154*/ 	.word	0x00036040
        /*0158*/ 	.short	0x0100
        /*015a*/ 	.byte	0x08
	.zero		1


	//   ....[17]....
        /*015c*/ 	.word	0x00000380
        /*0160*/ 	.word	0x000000ff
        /*0164*/ 	.word	0x000360d0
        /*0168*/ 	.short	0x0100
        /*016a*/ 	.byte	0x08
	.zero		1


	//   ....[18]....
        /*016c*/ 	.word	0x00000390
        /*0170*/ 	.word	0x000000ff
        /*0174*/ 	.word	0x00036048
        /*0178*/ 	.short	0x0100
        /*017a*/ 	.byte	0x08
	.zero		1


	//   ....[19]....
        /*017c*/ 	.word	0x000003a0
        /*0180*/ 	.word	0x000000ff
        /*0184*/ 	.word	0x000360d8
        /*0188*/ 	.short	0x0100
        /*018a*/ 	.byte	0x08
	.zero		1


	//   ....[20]....
        /*018c*/ 	.word	0x000003b0
        /*0190*/ 	.word	0x000000ff
        /*0194*/ 	.word	0x00036050
        /*0198*/ 	.short	0x0100
        /*019a*/ 	.byte	0x08
	.zero		1


	//   ....[21]....
        /*019c*/ 	.word	0x000003c0
        /*01a0*/ 	.word	0x000000ff
        /*01a4*/ 	.word	0x000360e0
        /*01a8*/ 	.short	0x0100
        /*01aa*/ 	.byte	0x08
	.zero		1


	//   ....[22]....
        /*01ac*/ 	.word	0x000003d0
        /*01b0*/ 	.word	0x000000ff
        /*01b4*/ 	.word	0x00036058
        /*01b8*/ 	.short	0x0100
        /*01ba*/ 	.byte	0x08
	.zero		1


	//   ....[23]....
        /*01bc*/ 	.word	0x000003e0
        /*01c0*/ 	.word	0x000000ff
        /*01c4*/ 	.word	0x000360e8
        /*01c8*/ 	.short	0x0100
        /*01ca*/ 	.byte	0x08
	.zero		1


	//   ....[24]....
        /*01cc*/ 	.word	0x000003f0
        /*01d0*/ 	.word	0x000000ff
        /*01d4*/ 	.word	0x00036060
        /*01d8*/ 	.short	0x0100
        /*01da*/ 	.byte	0x08
	.zero		1


	//   ....[25]....
        /*01dc*/ 	.word	0x00000400
        /*01e0*/ 	.word	0x000000ff
        /*01e4*/ 	.word	0x000360f0
        /*01e8*/ 	.short	0x0100
        /*01ea*/ 	.byte	0x08
	.zero		1


	//   ....[26]....
        /*01ec*/ 	.word	0x00000410
        /*01f0*/ 	.word	0x000000ff
        /*01f4*/ 	.word	0x00036068
        /*01f8*/ 	.short	0x0100
        /*01fa*/ 	.byte	0x08
	.zero		1


	//   ....[27]....
        /*01fc*/ 	.word	0x00000420
        /*0200*/ 	.word	0x000000ff
        /*0204*/ 	.word	0x000360f8
        /*0208*/ 	.short	0x0100
        /*020a*/ 	.byte	0x08
	.zero		1


	//   ....[28]....
        /*020c*/ 	.word	0x00000430
        /*0210*/ 	.word	0x000000ff
        /*0214*/ 	.word	0x00036070
        /*0218*/ 	.short	0x0100
        /*021a*/ 	.byte	0x08
	.zero		1


	//   ....[29]....
        /*021c*/ 	.word	0x00000440
        /*0220*/ 	.word	0x000000ff
        /*0224*/ 	.word	0x00036100
        /*0228*/ 	.short	0x0100
        /*022a*/ 	.byte	0x08
	.zero		1


	//   ....[30]....
        /*022c*/ 	.word	0x00000450
        /*0230*/ 	.word	0x000000ff
        /*0234*/ 	.word	0x00036078
        /*0238*/ 	.short	0x0100
        /*023a*/ 	.byte	0x08
	.zero		1


	//   ....[31]....
        /*023c*/ 	.word	0x00000460
        /*0240*/ 	.word	0x000000ff
        /*0244*/ 	.word	0x00036108
        /*0248*/ 	.short	0x0100
        /*024a*/ 	.byte	0x08
	.zero		1


	//   ....[32]....
        /*024c*/ 	.word	0x00000470
        /*0250*/ 	.word	0x000000ff
        /*0254*/ 	.word	0x00036080
        /*0258*/ 	.short	0x0100
        /*025a*/ 	.byte	0x08
	.zero		1


	//   ....[33]....
        /*025c*/ 	.word	0x00000480
        /*0260*/ 	.word	0x000000ff
        /*0264*/ 	.word	0x00036110
        /*0268*/ 	.short	0x0100
        /*026a*/ 	.byte	0x08
	.zero		1


	//   ....[34]....
        /*026c*/ 	.word	0x00000490
        /*0270*/ 	.word	0x000000ff
        /*0274*/ 	.word	0x00036088
        /*0278*/ 	.short	0x0100
        /*027a*/ 	.byte	0x08
	.zero		1


	//   ....[35]....
        /*027c*/ 	.word	0x000004a0
        /*0280*/ 	.word	0x000000ff
        /*0284*/ 	.word	0x00036118
        /*0288*/ 	.short	0x0100
        /*028a*/ 	.byte	0x08
	.zero		1


	//   ....[36]....
        /*028c*/ 	.word	0x000010a0
        /*0290*/ 	.word	0x00000003
        /*0294*/ 	.word	0x00036000
        /*0298*/ 	.short	0x010a
        /*029a*/ 	.byte	0x3f
	.zero		1


	//   ....[37]....
        /*029c*/ 	.word	0x000013e0
        /*02a0*/ 	.word	0x00000006
        /*02a4*/ 	.word	0x00036000
        /*02a8*/ 	.short	0x010a
        /*02aa*/ 	.byte	0x3f
	.zero		1


	//   ....[38]....
        /*02ac*/ 	.word	0x000015e0
        /*02b0*/ 	.word	0x000000ff
        /*02b4*/ 	.word	0x00000000
        /*02b8*/ 	.short	0x0101
        /*02ba*/ 	.byte	0x06
	.zero		1


	//   ....[39]....
        /*02bc*/ 	.word	0x000017f0
        /*02c0*/ 	.word	0x00000004
        /*02c4*/ 	.word	0x00000000
        /*02c8*/ 	.short	0x0101
        /*02ca*/ 	.byte	0x3f
	.zero		1


	//   ....[40]....
        /*02cc*/ 	.word	0x000069e0
        /*02d0*/ 	.word	0x00000005
        /*02d4*/ 	.word	0x00036090
        /*02d8*/ 	.short	0x010a
        /*02da*/ 	.byte	0x3f
	.zero		1


	//   ....[41]....
        /*02dc*/ 	.word	0x000070d0
        /*02e0*/ 	.word	0x00000004
        /*02e4*/ 	.word	0x00000000
        /*02e8*/ 	.short	0x010a
        /*02ea*/ 	.byte	0x3f
	.zero		1


	//   ....[42]....
        /*02ec*/ 	.word	0x00007180
        /*02f0*/ 	.word	0x00000000
        /*02f4*/ 	.word	0x00000000
        /*02f8*/ 	.short	0x010a
        /*02fa*/ 	.byte	0x3f
	.zero		1


	//   ....[43]....
        /*02fc*/ 	.word	0x00007230
        /*0300*/ 	.word	0x00000000
        /*0304*/ 	.word	0x00000000
        /*0308*/ 	.short	0x010a
        /*030a*/ 	.byte	0x3f
	.zero		1


	//   ....[44]....
        /*030c*/ 	.word	0x000072e0
        /*0310*/ 	.word	0x00000000
        /*0314*/ 	.word	0x00000000
        /*0318*/ 	.short	0x010a
        /*031a*/ 	.byte	0x3f
	.zero		1


	//   ....[45]....
        /*031c*/ 	.word	0x00007390
        /*0320*/ 	.word	0x00000000
        /*0324*/ 	.word	0x00000000
        /*0328*/ 	.short	0x010a
        /*032a*/ 	.byte	0x3f
	.zero		1


	//   ....[46]....
        /*032c*/ 	.word	0x00007440
        /*0330*/ 	.word	0x00000000
        /*0334*/ 	.word	0x00000000
        /*0338*/ 	.short	0x010a
        /*033a*/ 	.byte	0x3f
	.zero		1


	//   ....[47]....
        /*033c*/ 	.word	0x000074f0
        /*0340*/ 	.word	0x00000000
        /*0344*/ 	.word	0x00000000
        /*0348*/ 	.short	0x010a
        /*034a*/ 	.byte	0x3f
	.zero		1


	//   ....[48]....
        /*034c*/ 	.word	0x000075a0
        /*0350*/ 	.word	0x00000000
        /*0354*/ 	.word	0x00000000
        /*0358*/ 	.short	0x010a
        /*035a*/ 	.byte	0x3f
	.zero		1


	//   ....[49]....
        /*035c*/ 	.word	0x00007650
        /*0360*/ 	.word	0x00000000
        /*0364*/ 	.word	0x00000000
        /*0368*/ 	.short	0x010a
        /*036a*/ 	.byte	0x3f
	.zero		1


	//   ....[50]....
        /*036c*/ 	.word	0x00007700
        /*0370*/ 	.word	0x00000000
        /*0374*/ 	.word	0x00000000
        /*0378*/ 	.short	0x010a
        /*037a*/ 	.byte	0x3f
	.zero		1


	//   ....[51]....
        /*037c*/ 	.word	0x000077b0
        /*0380*/ 	.word	0x00000000
        /*0384*/ 	.word	0x00000000
        /*0388*/ 	.short	0x010a
        /*038a*/ 	.byte	0x3f
	.zero		1


	//   ....[52]....
        /*038c*/ 	.word	0x00007860
        /*0390*/ 	.word	0x00000000
        /*0394*/ 	.word	0x00000000
        /*0398*/ 	.short	0x010a
        /*039a*/ 	.byte	0x3f
	.zero		1


	//   ....[53]....
        /*039c*/ 	.word	0x00007910
        /*03a0*/ 	.word	0x00000000
        /*03a4*/ 	.word	0x00000000
        /*03a8*/ 	.short	0x010a
        /*03aa*/ 	.byte	0x3f
	.zero		1


	//   ....[54]....
        /*03ac*/ 	.word	0x000079c0
        /*03b0*/ 	.word	0x00000000
        /*03b4*/ 	.word	0x00000000
        /*03b8*/ 	.short	0x010a
        /*03ba*/ 	.byte	0x3f
	.zero		1


	//   ....[55]....
        /*03bc*/ 	.word	0x00007a70
        /*03c0*/ 	.word	0x00000000
        /*03c4*/ 	.word	0x00000000
        /*03c8*/ 	.short	0x010a
        /*03ca*/ 	.byte	0x3f
	.zero		1


	//   ....[56]....
        /*03cc*/ 	.word	0x00007b20
        /*03d0*/ 	.word	0x00000000
        /*03d4*/ 	.word	0x00000000
        /*03d8*/ 	.short	0x010a
        /*03da*/ 	.byte	0x3f
	.zero		1


	//   ....[57]....
        /*03dc*/ 	.word	0x00007bd0
        /*03e0*/ 	.word	0x00000000
        /*03e4*/ 	.word	0x00000000
        /*03e8*/ 	.short	0x010a
        /*03ea*/ 	.byte	0x3f
	.zero		1


	//   ....[58]....
        /*03ec*/ 	.word	0x00007c80
        /*03f0*/ 	.word	0x00000002
        /*03f4*/ 	.word	0x00000000
        /*03f8*/ 	.short	0x010a
        /*03fa*/ 	.byte	0x3f
	.zero		1


	//----- nvinfo : EIATTR_NUM_MBARRIERS
	.align		4
.L_26:
        /*03fc*/ 	.byte	0x03, 0x38
        /*03fe*/ 	.short	0x0024


	//----- nvinfo : EIATTR_EXIT_INSTR_OFFSETS
	.align		4
        /*0400*/ 	.byte	0x04, 0x1c
        /*0402*/ 	.short	(.L_28 - .L_27)


	//   ....[0]....
.L_27:
        /*0404*/ 	.word	0x00000dd0


	//   ....[1]....
        /*0408*/ 	.word	0x000019c0


	//   ....[2]....
        /*040c*/ 	.word	0x00001aa0


	//   ....[3]....
        /*0410*/ 	.word	0x00001b90


	//   ....[4]....
        /*0414*/ 	.word	0x00005250


	//   ....[5]....
        /*0418*/ 	.word	0x00005280


	//   ....[6]....
        /*041c*/ 	.word	0x00006780


	//   ....[7]....
        /*0420*/ 	.word	0x000067b0


	//   ....[8]....
        /*0424*/ 	.word	0x000067d0


	//   ....[9]....
        /*0428*/ 	.word	0x00006fc0


	//   ....[10]....
        /*042c*/ 	.word	0x00007cb0


	//----- nvinfo : EIATTR_MAX_THREADS
	.align		4
.L_28:
        /*0430*/ 	.byte	0x04, 0x05
        /*0432*/ 	.short	(.L_30 - .L_29)
.L_29:
        /*0434*/ 	.word	0x00000100
        /*0438*/ 	.word	0x00000001
        /*043c*/ 	.word	0x00000001


	//----- nvinfo : EIATTR_CRS_STACK_SIZE
	.align		4
.L_30:
        /*0440*/ 	.byte	0x04, 0x1e
        /*0442*/ 	.short	(.L_32 - .L_31)
.L_31:
        /*0444*/ 	.word	0x00000000


	//----- nvinfo : EIATTR_CBANK_PARAM_SIZE
	.align		4
.L_32:
        /*0448*/ 	.byte	0x03, 0x19
        /*044a*/ 	.short	0x0470


	//----- nvinfo : EIATTR_PARAM_CBANK
	.align		4
        /*044c*/ 	.byte	0x04, 0x0a
        /*044e*/ 	.short	(.L_34 - .L_33)
	.align		4
.L_33:
        /*0450*/ 	.word	index@(.nv.constant0._ZN7cutlass13device_kernelINS_4conv6kernel13ConvUniversalINS1_16ConvProblemShapeILNS1_8OperatorE2ELi3EEENS1_10collective14CollectiveConvINS1_46MainloopSm90TmaGmmaWarpSpecializedImplicitGemmILS5_2ELi18ELi3EN4cute5tupleIJNSA_1CILi1EEESD_SD_EEENS1_36KernelImplicitTmaWarpSpecializedSm90ELi1EEENSB_IJNSC_ILi128EEENSB_IJNSC_ILi64EEEEEENSB_IJNSC_ILi32EEEEEEEEENS_10bfloat16_tESN_NSA_8TiledMMAINSA_8MMA_AtomIJNSA_4SM904GMMA27MMA_64x64x16_F32BF16BF16_SSILNSR_5MajorE1ELST_1ELNSR_7ScaleInE1ELSU_1EEEEEENSA_6LayoutISE_NSB_IJNSC_ILi0EEESY_SY_EEEEENSB_IJNSA_10UnderscoreES11_S11_EEEEENS7_6detail26Sm90ImplicitGemmTileTraitsINSA_13SM90_TMA_LOADENSA_14ComposedLayoutINSA_7SwizzleILi3ELi4ELi3EEENSA_18smem_ptr_flag_bitsILi16EEENSX_INSB_IJNSB_IJSI_NSC_ILi2EEEEEENSB_IJNSC_ILi8EEENSC_ILi4EEEEEENSB_IJSD_NSC_ILi18EEEEEEEEENSB_IJNSB_IJSD_NSC_ILi2048EEEEEENSB_IJSI_NSC_ILi512EEEEEENSB_IJSY_NSC_ILi4096EEEEEEEEEEEEEvEENS15_INSA_20SM90_TMA_LOAD_IM2COLENS17_IS19_S1B_NSX_INSB_IJNSB_IJSI_SD_EEES1G_S1I_EEENSB_IJNSB_IJSD_SY_EEES1N_NSB_IJSY_S1K_EEEEEEEEEEvEEEENS_8epilogue10collective6detail29Sm90TmaWarpSpecializedAdapterINS25_15DefaultEpilogueISN_NSB_IJlNSB_IJSD_lllEEESY_EEES2A_NS24_6thread17LinearCombinationISN_Li1EffLNS2B_9ScaleType4KindE0ELNS_15FloatRoundStyleE2ESN_EENS_4gemm15EpilogueDefaultEEEEEvvEEEEvNT_6ParamsE)
        /*0454*/ 	.short	0x0210
        /*0456*/ 	.short	0x0470


	//----- nvinfo : EIATTR_SW_WAR
	.align		4
.L_34:
        /*0458*/ 	.byte	0x04, 0x36
        /*045a*/ 	.short	(.L_36 - .L_35)
.L_35:
        /*045c*/ 	.word	0x00000008
.L_36:


//--------------------- .nv.callgraph             --------------------------
	.section	.nv.callgraph,"",@"SHT_CUDA_CALLGRAPH"
	.align	4
	.sectionentsize	8
	.align		4
        /*0000*/ 	.word	0x00000000
	.align		4
        /*0004*/ 	.word	0xffffffff
	.align		4
        /*0008*/ 	.word	0x00000000
	.align		4
        /*000c*/ 	.word	0xfffffffe
	.align		4
        /*0010*/ 	.word	0x00000000
	.align		4
        /*0014*/ 	.word	0xfffffffd
	.align		4
        /*0018*/ 	.word	0x00000000
	.align		4
        /*001c*/ 	.word	0xfffffffc


//--------------------- .nv.constant4             --------------------------
	.section	.nv.constant4,"a",@progbits
	.align	8
	.align		8
.nv.constant4:
        /*0000*/ 	.dword	_ZN39_INTERNAL_11f58c4b_4_k_cu_3942ba88_26764cuda3std3__45__cpo5beginE
	.align		8
        /*0008*/ 	.dword	_ZN39_INTERNAL_11f58c4b_4_k_cu_3942ba88_26764cuda3std3__45__cpo3endE
	.align		8
        /*0010*/ 	.dword	_ZN39_INTERNAL_11f58c4b_4_k_cu_3942ba88_26764cuda3std3__45__cpo6cbeginE
	.align		8
        /*0018*/ 	.dword	_ZN39_INTERNAL_11f58c4b_4_k_cu_3942ba88_26764cuda3std3__45__cpo4cendE
	.align		8
        /*0020*/ 	.dword	_ZN39_INTERNAL_11f58c4b_4_k_cu_3942ba88_26764cuda3std3__441_GLOBAL__N__11f58c4b_4_k_cu_3942ba88_26766ignoreE
	.align		8
        /*0028*/ 	.dword	_ZN39_INTERNAL_11f58c4b_4_k_cu_3942ba88_26764cuda3std3__419piecewise_constructE
	.align		8
        /*0030*/ 	.dword	_ZN39_INTERNAL_11f58c4b_4_k_cu_3942ba88_26764cuda3std3__48in_placeE
	.align		8
        /*0038*/ 	.dword	_ZN39_INTERNAL_11f58c4b_4_k_cu_3942ba88_26764cuda3std6ranges3__45__cpo4swapE
	.align		8
        /*0040*/ 	.dword	_ZN39_INTERNAL_11f58c4b_4_k_cu_3942ba88_26764cuda3std6ranges3__45__cpo9iter_moveE
	.align		8
        /*0048*/ 	.dword	_ZN39_INTERNAL_11f58c4b_4_k_cu_3942ba88_26764cute7productE
	.align		8
        /*0050*/ 	.dword	_ZN39_INTERNAL_11f58c4b_4_k_cu_3942ba88_26764cute1_E


//--------------------- .text._ZN7cutlass13device_kernelINS_4conv6kernel13ConvUniversalINS1_16ConvProblemShapeILNS1_8OperatorE2ELi3EEENS1_10collective14CollectiveConvINS1_46MainloopSm90TmaGmmaWarpSpecializedImplicitGemmILS5_2ELi18ELi3EN4cute5tupleIJNSA_1CILi1EEESD_SD_EEENS1_36KernelImplicitTmaWarpSpecializedSm90ELi1EEENSB_IJNSC_ILi128EEENSB_IJNSC_ILi64EEEEEENSB_IJNSC_ILi32EEEEEEEEENS_10bfloat16_tESN_NSA_8TiledMMAINSA_8MMA_AtomIJNSA_4SM904GMMA27MMA_64x64x16_F32BF16BF16_SSILNSR_5MajorE1ELST_1ELNSR_7ScaleInE1ELSU_1EEEEEENSA_6LayoutISE_NSB_IJNSC_ILi0EEESY_SY_EEEEENSB_IJNSA_10UnderscoreES11_S11_EEEEENS7_6detail26Sm90ImplicitGemmTileTraitsINSA_13SM90_TMA_LOADENSA_14ComposedLayoutINSA_7SwizzleILi3ELi4ELi3EEENSA_18smem_ptr_flag_bitsILi16EEENSX_INSB_IJNSB_IJSI_NSC_ILi2EEEEEENSB_IJNSC_ILi8EEENSC_ILi4EEEEEENSB_IJSD_NSC_ILi18EEEEEEEEENSB_IJNSB_IJSD_NSC_ILi2048EEEEEENSB_IJSI_NSC_ILi512EEEEEENSB_IJSY_NSC_ILi4096EEEEEEEEEEEEEvEENS15_INSA_20SM90_TMA_LOAD_IM2COLENS17_IS19_S1B_NSX_INSB_IJNSB_IJSI_SD_EEES1G_S1I_EEENSB_IJNSB_IJSD_SY_EEES1N_NSB_IJSY_S1K_EEEEEEEEEEvEEEENS_8epilogue10collective6detail29Sm90TmaWarpSpecializedAdapterINS25_15DefaultEpilogueISN_NSB_IJlNSB_IJSD_lllEEESY_EEES2A_NS24_6thread17LinearCombinationISN_Li1EffLNS2B_9ScaleType4KindE0ELNS_15FloatRoundStyleE2ESN_EENS_4gemm15EpilogueDefaultEEEEEvvEEEEvNT_6ParamsE --------------------------
	.section	.text._ZN7cutlass13device_kernelINS_4conv6kernel13ConvUniversalINS1_16ConvProblemShapeILNS1_8OperatorE2ELi3EEENS1_10collective14CollectiveConvINS1_46MainloopSm90TmaGmmaWarpSpecializedImplicitGemmILS5_2ELi18ELi3EN4cute5tupleIJNSA_1CILi1EEESD_SD_EEENS1_36KernelImplicitTmaWarpSpecializedSm90ELi1EEENSB_IJNSC_ILi128EEENSB_IJNSC_ILi64EEEEEENSB_IJNSC_ILi32EEEEEEEEENS_10bfloat16_tESN_NSA_8TiledMMAINSA_8MMA_AtomIJNSA_4SM904GMMA27MMA_64x64x16_F32BF16BF16_SSILNSR_5MajorE1ELST_1ELNSR_7ScaleInE1ELSU_1EEEEEENSA_6LayoutISE_NSB_IJNSC_ILi0EEESY_SY_EEEEENSB_IJNSA_10UnderscoreES11_S11_EEEEENS7_6detail26Sm90ImplicitGemmTileTraitsINSA_13SM90_TMA_LOADENSA_14ComposedLayoutINSA_7SwizzleILi3ELi4ELi3EEENSA_18smem_ptr_flag_bitsILi16EEENSX_INSB_IJNSB_IJSI_NSC_ILi2EEEEEENSB_IJNSC_ILi8EEENSC_ILi4EEEEEENSB_IJSD_NSC_ILi18EEEEEEEEENSB_IJNSB_IJSD_NSC_ILi2048EEEEEENSB_IJSI_NSC_ILi512EEEEEENSB_IJSY_NSC_ILi4096EEEEEEEEEEEEEvEENS15_INSA_20SM90_TMA_LOAD_IM2COLENS17_IS19_S1B_NSX_INSB_IJNSB_IJSI_SD_EEES1G_S1I_EEENSB_IJNSB_IJSD_SY_EEES1N_NSB_IJSY_S1K_EEEEEEEEEEvEEEENS_8epilogue10collective6detail29Sm90TmaWarpSpecializedAdapterINS25_15DefaultEpilogueISN_NSB_IJlNSB_IJSD_lllEEESY_EEES2A_NS24_6thread17LinearCombinationISN_Li1EffLNS2B_9ScaleType4KindE0ELNS_15FloatRoundStyleE2ESN_EENS_4gemm15EpilogueDefaultEEEEEvvEEEEvNT_6ParamsE,"ax",@progbits
	.align	128
.text._ZN7cutlass13device_kernelINS_4conv6kernel13ConvUniversalINS1_16ConvProblemShapeILNS1_8OperatorE2ELi3EEENS1_10collective14CollectiveConvINS1_46MainloopSm90TmaGmmaWarpSpecializedImplicitGemmILS5_2ELi18ELi3EN4cute5tupleIJNSA_1CILi1EEESD_SD_EEENS1_36KernelImplicitTmaWarpSpecializedSm90ELi1EEENSB_IJNSC_ILi128EEENSB_IJNSC_ILi64EEEEEENSB_IJNSC_ILi32EEEEEEEEENS_10bfloat16_tESN_NSA_8TiledMMAINSA_8MMA_AtomIJNSA_4SM904GMMA27MMA_64x64x16_F32BF16BF16_SSILNSR_5MajorE1ELST_1ELNSR_7ScaleInE1ELSU_1EEEEEENSA_6LayoutISE_NSB_IJNSC_ILi0EEESY_SY_EEEEENSB_IJNSA_10UnderscoreES11_S11_EEEEENS7_6detail26Sm90ImplicitGemmTileTraitsINSA_13SM90_TMA_LOADENSA_14ComposedLayoutINSA_7SwizzleILi3ELi4ELi3EEENSA_18smem_ptr_flag_bitsILi16EEENSX_INSB_IJNSB_IJSI_NSC_ILi2EEEEEENSB_IJNSC_ILi8EEENSC_ILi4EEEEEENSB_IJSD_NSC_ILi18EEEEEEEEENSB_IJNSB_IJSD_NSC_ILi2048EEEEEENSB_IJSI_NSC_ILi512EEEEEENSB_IJSY_NSC_ILi4096EEEEEEEEEEEEEvEENS15_INSA_20SM90_TMA_LOAD_IM2COLENS17_IS19_S1B_NSX_INSB_IJNSB_IJSI_SD_EEES1G_S1I_EEENSB_IJNSB_IJSD_SY_EEES1N_NSB_IJSY_S1K_EEEEEEEEEEvEEEENS_8epilogue10collective6detail29Sm90TmaWarpSpecializedAdapterINS25_15DefaultEpilogueISN_NSB_IJlNSB_IJSD_lllEEESY_EEES2A_NS24_6thread17LinearCombinationISN_Li1EffLNS2B_9ScaleType4KindE0ELNS_15FloatRoundStyleE2ESN_EENS_4gemm15EpilogueDefaultEEEEEvvEEEEvNT_6ParamsE:
        .type           _ZN7cutlass13device_kernelINS_4conv6kernel13ConvUniversalINS1_16ConvProblemShapeILNS1_8OperatorE2ELi3EEENS1_10collective14CollectiveConvINS1_46MainloopSm90TmaGmmaWarpSpecializedImplicitGemmILS5_2ELi18ELi3EN4cute5tupleIJNSA_1CILi1EEESD_SD_EEENS1_36KernelImplicitTmaWarpSpecializedSm90ELi1EEENSB_IJNSC_ILi128EEENSB_IJNSC_ILi64EEEEEENSB_IJNSC_ILi32EEEEEEEEENS_10bfloat16_tESN_NSA_8TiledMMAINSA_8MMA_AtomIJNSA_4SM904GMMA27MMA_64x64x16_F32BF16BF16_SSILNSR_5MajorE1ELST_1ELNSR_7ScaleInE1ELSU_1EEEEEENSA_6LayoutISE_NSB_IJNSC_ILi0EEESY_SY_EEEEENSB_IJNSA_10UnderscoreES11_S11_EEEEENS7_6detail26Sm90ImplicitGemmTileTraitsINSA_13SM90_TMA_LOADENSA_14ComposedLayoutINSA_7SwizzleILi3ELi4ELi3EEENSA_18smem_ptr_flag_bitsILi16EEENSX_INSB_IJNSB_IJSI_NSC_ILi2EEEEEENSB_IJNSC_ILi8EEENSC_ILi4EEEEEENSB_IJSD_NSC_ILi18EEEEEEEEENSB_IJNSB_IJSD_NSC_ILi2048EEEEEENSB_IJSI_NSC_ILi512EEEEEENSB_IJSY_NSC_ILi4096EEEEEEEEEEEEEvEENS15_INSA_20SM90_TMA_LOAD_IM2COLENS17_IS19_S1B_NSX_INSB_IJNSB_IJSI_SD_EEES1G_S1I_EEENSB_IJNSB_IJSD_SY_EEES1N_NSB_IJSY_S1K_EEEEEEEEEEvEEEENS_8epilogue10collective6detail29Sm90TmaWarpSpecializedAdapterINS25_15DefaultEpilogueISN_NSB_IJlNSB_IJSD_lllEEESY_EEES2A_NS24_6thread17LinearCombinationISN_Li1EffLNS2B_9ScaleType4KindE0ELNS_15FloatRoundStyleE2ESN_EENS_4gemm15EpilogueDefaultEEEEEvvEEEEvNT_6ParamsE,@function
        .size           _ZN7cutlass13device_kernelINS_4conv6kernel13ConvUniversalINS1_16ConvProblemShapeILNS1_8OperatorE2ELi3EEENS1_10collective14CollectiveConvINS1_46MainloopSm90TmaGmmaWarpSpecializedImplicitGemmILS5_2ELi18ELi3EN4cute5tupleIJNSA_1CILi1EEESD_SD_EEENS1_36KernelImplicitTmaWarpSpecializedSm90ELi1EEENSB_IJNSC_ILi128EEENSB_IJNSC_ILi64EEEEEENSB_IJNSC_ILi32EEEEEEEEENS_10bfloat16_tESN_NSA_8TiledMMAINSA_8MMA_AtomIJNSA_4SM904GMMA27MMA_64x64x16_F32BF16BF16_SSILNSR_5MajorE1ELST_1ELNSR_7ScaleInE1ELSU_1EEEEEENSA_6LayoutISE_NSB_IJNSC_ILi0EEESY_SY_EEEEENSB_IJNSA_10UnderscoreES11_S11_EEEEENS7_6detail26Sm90ImplicitGemmTileTraitsINSA_13SM90_TMA_LOADENSA_14ComposedLayoutINSA_7SwizzleILi3ELi4ELi3EEENSA_18smem_ptr_flag_bitsILi16EEENSX_INSB_IJNSB_IJSI_NSC_ILi2EEEEEENSB_IJNSC_ILi8EEENSC_ILi4EEEEEENSB_IJSD_NSC_ILi18EEEEEEEEENSB_IJNSB_IJSD_NSC_ILi2048EEEEEENSB_IJSI_NSC_ILi512EEEEEENSB_IJSY_NSC_ILi4096EEEEEEEEEEEEEvEENS15_INSA_20SM90_TMA_LOAD_IM2COLENS17_IS19_S1B_NSX_INSB_IJNSB_IJSI_SD_EEES1G_S1I_EEENSB_IJNSB_IJSD_SY_EEES1N_NSB_IJSY_S1K_EEEEEEEEEEvEEEENS_8epilogue10collective6detail29Sm90TmaWarpSpecializedAdapterINS25_15DefaultEpilogueISN_NSB_IJlNSB_IJSD_lllEEESY_EEES2A_NS24_6thread17LinearCombinationISN_Li1EffLNS2B_9ScaleType4KindE0ELNS_15FloatRoundStyleE2ESN_EENS_4gemm15EpilogueDefaultEEEEEvvEEEEvNT_6ParamsE,(.L_x_170 - _ZN7cutlass13device_kernelINS_4conv6kernel13ConvUniversalINS1_16ConvProblemShapeILNS1_8OperatorE2ELi3EEENS1_10collective14CollectiveConvINS1_46MainloopSm90TmaGmmaWarpSpecializedImplicitGemmILS5_2ELi18ELi3EN4cute5tupleIJNSA_1CILi1EEESD_SD_EEENS1_36KernelImplicitTmaWarpSpecializedSm90ELi1EEENSB_IJNSC_ILi128EEENSB_IJNSC_ILi64EEEEEENSB_IJNSC_ILi32EEEEEEEEENS_10bfloat16_tESN_NSA_8TiledMMAINSA_8MMA_AtomIJNSA_4SM904GMMA27MMA_64x64x16_F32BF16BF16_SSILNSR_5MajorE1ELST_1ELNSR_7ScaleInE1ELSU_1EEEEEENSA_6LayoutISE_NSB_IJNSC_ILi0EEESY_SY_EEEEENSB_IJNSA_10UnderscoreES11_S11_EEEEENS7_6detail26Sm90ImplicitGemmTileTraitsINSA_13SM90_TMA_LOADENSA_14ComposedLayoutINSA_7SwizzleILi3ELi4ELi3EEENSA_18smem_ptr_flag_bitsILi16EEENSX_INSB_IJNSB_IJSI_NSC_ILi2EEEEEENSB_IJNSC_ILi8EEENSC_ILi4EEEEEENSB_IJSD_NSC_ILi18EEEEEEEEENSB_IJNSB_IJSD_NSC_ILi2048EEEEEENSB_IJSI_NSC_ILi512EEEEEENSB_IJSY_NSC_ILi4096EEEEEEEEEEEEEvEENS15_INSA_20SM90_TMA_LOAD_IM2COLENS17_IS19_S1B_NSX_INSB_IJNSB_IJSI_SD_EEES1G_S1I_EEENSB_IJNSB_IJSD_SY_EEES1N_NSB_IJSY_S1K_EEEEEEEEEEvEEEENS_8epilogue10collective6detail29Sm90TmaWarpSpecializedAdapterINS25_15DefaultEpilogueISN_NSB_IJlNSB_IJSD_lllEEESY_EEES2A_NS24_6thread17LinearCombinationISN_Li1EffLNS2B_9ScaleType4KindE0ELNS_15FloatRoundStyleE2ESN_EENS_4gemm15EpilogueDefaultEEEEEvvEEEEvNT_6ParamsE)
        .other          _ZN7cutlass13device_kernelINS_4conv6kernel13ConvUniversalINS1_16ConvProblemShapeILNS1_8OperatorE2ELi3EEENS1_10collective14CollectiveConvINS1_46MainloopSm90TmaGmmaWarpSpecializedImplicitGemmILS5_2ELi18ELi3EN4cute5tupleIJNSA_1CILi1EEESD_SD_EEENS1_36KernelImplicitTmaWarpSpecializedSm90ELi1EEENSB_IJNSC_ILi128EEENSB_IJNSC_ILi64EEEEEENSB_IJNSC_ILi32EEEEEEEEENS_10bfloat16_tESN_NSA_8TiledMMAINSA_8MMA_AtomIJNSA_4SM904GMMA27MMA_64x64x16_F32BF16BF16_SSILNSR_5MajorE1ELST_1ELNSR_7ScaleInE1ELSU_1EEEEEENSA_6LayoutISE_NSB_IJNSC_ILi0EEESY_SY_EEEEENSB_IJNSA_10UnderscoreES11_S11_EEEEENS7_6detail26Sm90ImplicitGemmTileTraitsINSA_13SM90_TMA_LOADENSA_14ComposedLayoutINSA_7SwizzleILi3ELi4ELi3EEENSA_18smem_ptr_flag_bitsILi16EEENSX_INSB_IJNSB_IJSI_NSC_ILi2EEEEEENSB_IJNSC_ILi8EEENSC_ILi4EEEEEENSB_IJSD_NSC_ILi18EEEEEEEEENSB_IJNSB_IJSD_NSC_ILi2048EEEEEENSB_IJSI_NSC_ILi512EEEEEENSB_IJSY_NSC_ILi4096EEEEEEEEEEEEEvEENS15_INSA_20SM90_TMA_LOAD_IM2COLENS17_IS19_S1B_NSX_INSB_IJNSB_IJSI_SD_EEES1G_S1I_EEENSB_IJNSB_IJSD_SY_EEES1N_NSB_IJSY_S1K_EEEEEEEEEEvEEEENS_8epilogue10collective6detail29Sm90TmaWarpSpecializedAdapterINS25_15DefaultEpilogueISN_NSB_IJlNSB_IJSD_lllEEESY_EEES2A_NS24_6thread17LinearCombinationISN_Li1EffLNS2B_9ScaleType4KindE0ELNS_15FloatRoundStyleE2ESN_EENS_4gemm15EpilogueDefaultEEEEEvvEEEEvNT_6ParamsE,@"STO_CUDA_ENTRY STV_DEFAULT"
_ZN7cutlass13device_kernelINS_4conv6kernel13ConvUniversalINS1_16ConvProblemShapeILNS1_8OperatorE2ELi3EEENS1_10collective14CollectiveConvINS1_46MainloopSm90TmaGmmaWarpSpecializedImplicitGemmILS5_2ELi18ELi3EN4cute5tupleIJNSA_1CILi1EEESD_SD_EEENS1_36KernelImplicitTmaWarpSpecializedSm90ELi1EEENSB_IJNSC_ILi128EEENSB_IJNSC_ILi64EEEEEENSB_IJNSC_ILi32EEEEEEEEENS_10bfloat16_tESN_NSA_8TiledMMAINSA_8MMA_AtomIJNSA_4SM904GMMA27MMA_64x64x16_F32BF16BF16_SSILNSR_5MajorE1ELST_1ELNSR_7ScaleInE1ELSU_1EEEEEENSA_6LayoutISE_NSB_IJNSC_ILi0EEESY_SY_EEEEENSB_IJNSA_10UnderscoreES11_S11_EEEEENS7_6detail26Sm90ImplicitGemmTileTraitsINSA_13SM90_TMA_LOADENSA_14ComposedLayoutINSA_7SwizzleILi3ELi4ELi3EEENSA_18smem_ptr_flag_bitsILi16EEENSX_INSB_IJNSB_IJSI_NSC_ILi2EEEEEENSB_IJNSC_ILi8EEENSC_ILi4EEEEEENSB_IJSD_NSC_ILi18EEEEEEEEENSB_IJNSB_IJSD_NSC_ILi2048EEEEEENSB_IJSI_NSC_ILi512EEEEEENSB_IJSY_NSC_ILi4096EEEEEEEEEEEEEvEENS15_INSA_20SM90_TMA_LOAD_IM2COLENS17_IS19_S1B_NSX_INSB_IJNSB_IJSI_SD_EEES1G_S1I_EEENSB_IJNSB_IJSD_SY_EEES1N_NSB_IJSY_S1K_EEEEEEEEEEvEEEENS_8epilogue10collective6detail29Sm90TmaWarpSpecializedAdapterINS25_15DefaultEpilogueISN_NSB_IJlNSB_IJSD_lllEEESY_EEES2A_NS24_6thread17LinearCombinationISN_Li1EffLNS2B_9ScaleType4KindE0ELNS_15FloatRoundStyleE2ESN_EENS_4gemm15EpilogueDefaultEEEEEvvEEEEvNT_6ParamsE:
[----:B------:R-:W-:Y:S01]  /*0000*/  LDC R1, c[0x0][0x28] ;  /* 0x00000a00ff017b82 */ /* 0x000fe20000000800 */
[----:B------:R-:W0:Y:S01]  /*0010*/  S2R R9, SR_TID.X ;  /* 0x0000000000097919 */ /* 0x000e220000002100 */
[----:B------:R-:W-:Y:S01]  /*0020*/  ELECT P0, URZ, PT ;  /* 0x00000000003f782f */ /* 0x000fe20003800000 */
[----:B------:R-:W-:Y:S01]  /*0030*/  BSSY B0, `(.L_x_0) ;  /* 0x000000f000007945 */ /* 0x000fe20003800000 */
[--C-:B0-----:R-:W-:Y:S02]  /*0040*/  SHF.R.U32.HI R0, RZ, 0x5, R9.reuse ;  /* 0x00000005ff007819 */ /* 0x101fe40000011609 */
[----:B------:R-:W-:-:S03]  /*0050*/  SHF.R.U32.HI R3, RZ, 0x7, R9 ;  /* 0x00000007ff037819 */ /* 0x000fc60000011609 */
[----:B------:R-:W0:Y:S04]  /*0060*/  SHFL.IDX PT, R2, R0, RZ, 0x1f ;  /* 0x00001fff00027589 */ /* 0x000e2800000e0000 */
[----:B------:R1:W2:Y:S01]  /*0070*/  SHFL.IDX PT, R5, R3, RZ, 0x1f ;  /* 0x00001fff03057589 */ /* 0x0002a200000e0000 */
[----:B0-----:R-:W-:-:S13]  /*0080*/  ISETP.NE.OR P0, PT, R2, RZ, !P0 ;  /* 0x000000ff0200720c */ /* 0x001fda0004705670 */
[----:B-12---:R-:W-:Y:S05]  /*0090*/  @P0 BRA `(.L_x_1) ;  /* 0x0000000000200947 */ /* 0x006fea0003800000 */
[----:B------:R-:W-:Y:S02]  /*00a0*/  ULDC.64 UR4, c[0x0][0x198] ;  /* 0x0000660000047ab9 */ /* 0x000fe40000000a00 */
[----:B------:R-:W-:Y:S02]  /*00b0*/  UIADD3 UR6, UP0, UR4, 0xf0, URZ ;  /* 0x000000f004067890 */ /* 0x000fe4000ff1e03f */
[----:B------:R-:W-:Y:S02]  /*00c0*/  UIADD3 UR4, UP1, UR4, 0x1f0, URZ ;  /* 0x000001f004047890 */ /* 0x000fe4000ff3e03f */
[----:B------:R-:W-:Y:S02]  /*00d0*/  UIADD3.X UR7, URZ, UR5, URZ, UP0, !UPT ;  /* 0x000000053f077290 */ /* 0x000fe400087fe43f */
[----:B------:R-:W-:-:S07]  /*00e0*/  UIADD3.X UR5, URZ, UR5, URZ, UP1, !UPT ;  /* 0x000000053f057290 */ /* 0x000fce0008ffe43f */
[----:B------:R0:W-:Y:S02]  /*00f0*/  UTMACCTL.PF [UR6] ;  /* 0x00000000060079b9 */ /* 0x0001e40008040000 */
[----:B------:R0:W-:Y:S02]  /*0100*/  UTMACCTL.PF [UR4] ;  /* 0x00000000040079b9 */ /* 0x0001e40008040000 */
[----:B0-----:R-:W-:Y:S01]  /*0110*/  NOP ;  /* 0x0000000000007918 */ /* 0x001fe20000000000 */
.L_x_1:
[----:B------:R-:W-:Y:S05]  /*0120*/  BSYNC B0 ;  /* 0x0000000000007941 */ /* 0x000fea0003800000 */
.L_x_0:
[----:B------:R-:W0:Y:S01]  /*0130*/  SHFL.IDX PT, R0, R0, RZ, 0x1f ;  /* 0x00001fff00007589 */ /* 0x000e2200000e0000 */
[----:B------:R-:W-:-:S04]  /*0140*/  SHF.R.S32.HI R3, RZ, 0x1f, R2 ;  /* 0x0000001fff037819 */ /* 0x000fc80000011402 */
[----:B------:R-:W-:Y:S02]  /*0150*/  LEA.HI R3, R3, R2, RZ, 0x2 ;  /* 0x0000000203037211 */ /* 0x000fe400078f10ff */
[----:B0-----:R-:W-:-:S13]  /*0160*/  ISETP.NE.AND P0, PT, R0, RZ, PT ;  /* 0x000000ff0000720c */ /* 0x001fda0003f05270 */
[----:B------:R-:W-:Y:S05]  /*0170*/  @P0 BRA `(.L_x_2) ;  /* 0x0000000000d40947 */ /* 0x000fea0003800000 */
[----:B------:R-:W-:Y:S01]  /*0180*/  ELECT P0, URZ, PT ;  /* 0x00000000003f782f */ /* 0x000fe20003800000 */
[----:B------:R-:W-:-:S12]  /*0190*/  BSSY B0, `(.L_x_2) ;  /* 0x0000033000007945 */ /* 0x000fd80003800000 */
[----:B------:R-:W-:Y:S05]  /*01a0*/  @!P0 BRA `(.L_x_3) ;  /* 0x0000000000c48947 */ /* 0x000fea0003800000 */
[----:B------:R-:W0:Y:S01]  /*01b0*/  S2UR UR8, SR_CgaCtaId ;  /* 0x00000000000879c3 */ /* 0x000e220000008800 */
[----:B------:R-:W-:Y:S01]  /*01c0*/  UMOV UR4, 0x400 ;  /* 0x0000040000047882 */ /* 0x000fe20000000000 */
[----:B------:R-:W-:Y:S01]  /*01d0*/  UMOV UR5, 0x1 ;  /* 0x0000000100057882 */ /* 0x000fe20000000000 */
[----:B------:R-:W-:Y:S02]  /*01e0*/  UMOV UR6, 0x80 ;  /* 0x0000008000067882 */ /* 0x000fe40000000000 */
[----:B------:R-:W-:-:S04]  /*01f0*/  UIADD3 UR6, -UR6, 0x100000, URZ ;  /* 0x0010000006067890 */ /* 0x000fc8000fffe13f */
[----:B------:R-:W-:Y:S02]  /*0200*/  USHF.L.U32 UR7, UR6, 0xb, URZ ;  /* 0x0000000b06077899 */ /* 0x000fe4000800063f */
[----:B------:R-:W-:Y:S02]  /*0210*/  USHF.L.U32 UR6, UR6, 0x1, URZ ;  /* 0x0000000106067899 */ /* 0x000fe4000800063f */
[----:B0-----:R-:W-:Y:S02]  /*0220*/  ULEA UR8, UR8, UR4, 0x18 ;  /* 0x0000000408087291 */ /* 0x001fe4000f8ec03f */
[----:B------:R-:W-:-:S04]  /*0230*/  UIADD3 UR4, -UR5, 0x100000, URZ ;  /* 0x0010000005047890 */ /* 0x000fc8000fffe13f */
[----:B------:R-:W-:Y:S02]  /*0240*/  USHF.L.U32 UR5, UR4, 0xb, URZ ;  /* 0x0000000b04057899 */ /* 0x000fe4000800063f */
[----:B------:R-:W-:Y:S01]  /*0250*/  USHF.L.U32 UR4, UR4, 0x1, URZ ;  /* 0x0000000104047899 */ /* 0x000fe2000800063f */
[----:B------:R-:W0:Y:S11]  /*0260*/  FENCE.VIEW.ASYNC.S ;  /* 0x00000000000073c6 */ /* 0x000e360000000000 */
[----:B0-----:R0:W1:Y:S01]  /*0270*/  SYNCS.EXCH.64 URZ, [UR8+0x36000], UR4 ;  /* 0x03600004083f75b2 */ /* 0x0010620008000100 */
[----:B------:R0:W2:Y:S01]  /*0280*/  SYNCS.EXCH.64 URZ, [UR8+0x36090], UR6 ;  /* 0x03609006083f75b2 */ /* 0x0000a20008000100 */
[----:B------:R0:W3:Y:S01]  /*0290*/  SYNCS.EXCH.64 URZ, [UR8+0x36008], UR4 ;  /* 0x03600804083f75b2 */ /* 0x0000e20008000100 */
[----:B------:R0:W4:Y:S01]  /*02a0*/  SYNCS.EXCH.64 URZ, [UR8+0x36098], UR6 ;  /* 0x03609806083f75b2 */ /* 0x0001220008000100 */
[----:B------:R0:W0:Y:S01]  /*02b0*/  SYNCS.EXCH.64 URZ, [UR8+0x36010], UR4 ;  /* 0x03601004083f75b2 */ /* 0x0000220008000100 */
        /* <DEDUP_REMOVED lines=31> */
[----:B-1234-:R-:W-:Y:S01]  /*04b0*/  NOP ;  /* 0x0000000000007918 */ /* 0x01efe20000000000 */
.L_x_3:
[----:B0-----:R-:W-:Y:S05]  /*04c0*/  BSYNC B0 ;  /* 0x0000000000007941 */ /* 0x001fea0003800000 */
.L_x_2:
[----:B------:R-:W-:Y:S01]  /*04d0*/  ULDC.64 UR4, c[0x0][0x618] ;  /* 0x0001860000047ab9 */ /* 0x000fe20000000a00 */
[----:B------:R-:W-:Y:S01]  /*04e0*/  LOP3.LUT R3, R3, 0xfffffffc, RZ, 0xc0, !PT ;  /* 0xfffffffc03037812 */ /* 0x000fe200078ec0ff */
[----:B------:R-:W-:Y:S01]  /*04f0*/  NOP ;  /* 0x0000000000007918 */ /* 0x000fe20000000000 */
[----:B------:R-:W-:Y:S01]  /*0500*/  ISETP.NE.U32.AND P0, PT, RZ, UR4, PT ;  /* 0x00000004ff007c0c */ /* 0x000fe2000bf05070 */
[----:B------:R-:W-:Y:S01]  /*0510*/  NOP ;  /* 0x0000000000007918 */ /* 0x000fe20000000000 */
[----:B------:R-:W-:Y:S01]  /*0520*/  BAR.SYNC.DEFER_BLOCKING 0x0 ;  /* 0x0000000000007b1d */ /* 0x000fe20000010000 */
[----:B------:R-:W-:Y:S01]  /*0530*/  IMAD.IADD R4, R2, 0x1, -R3 ;  /* 0x0000000102047824 */ /* 0x000fe200078e0a03 */
[----:B------:R-:W-:Y:S02]  /*0540*/  ISETP.NE.AND.EX P0, PT, RZ, UR5, PT, P0 ;  /* 0x00000005ff007c0c */ /* 0x000fe4000bf05300 */
[C---:B------:R-:W-:Y:S02]  /*0550*/  ISETP.NE.AND P2, PT, R5.reuse, 0x1, PT ;  /* 0x000000010500780c */ /* 0x040fe40003f45270 */
[----:B------:R-:W-:Y:S01]  /*0560*/  LOP3.LUT P1, RZ, R5, R4, RZ, 0xfc, !PT ;  /* 0x0000000405ff7212 */ /* 0x000fe2000782fcff */
[----:B------:R-:W-:-:S03]  /*0570*/  ULDC.64 UR12, c[0x0][0x208] ;  /* 0x00008200000c7ab9 */ /* 0x000fc60000000a00 */
[----:B------:R-:W-:-:S04]  /*0580*/  SEL R0, RZ, 0x1, P1 ;  /* 0x00000001ff007807 */ /* 0x000fc80000800000 */
[----:B------:R-:W-:Y:S01]  /*0590*/  SEL R0, R0, 0x2, P2 ;  /* 0x0000000200007807 */ /* 0x000fe20001000000 */
[----:B------:R-:W-:Y:S06]  /*05a0*/  @!P0 BRA `(.L_x_4) ;  /* 0x00000000001c8947 */ /* 0x000fec0003800000 */
[----:B------:R-:W0:Y:S02]  /*05b0*/  LDC.64 R2, c[0x0][0x618] ;  /* 0x00018600ff027b82 */ /* 0x000e240000000a00 */
[----:B0-----:R-:W2:Y:S02]  /*05c0*/  LDG.E.64 R2, desc[UR12][R2.64] ;  /* 0x0000000c02027981 */ /* 0x001ea4000c1e1b00 */
[----:B--2---:R-:W-:-:S04]  /*05d0*/  ISETP.NE.U32.AND P0, PT, R2, RZ, PT ;  /* 0x000000ff0200720c */ /* 0x004fc80003f05070 */
[----:B------:R-:W-:-:S13]  /*05e0*/  ISETP.NE.AND.EX P0, PT, R3, RZ, PT, P0 ;  /* 0x000000ff0300720c */ /* 0x000fda0003f05300 */
[----:B------:R-:W-:Y:S05]  /*05f0*/  @!P0 BRA `(.L_x_4) ;  /* 0x0000000000088947 */ /* 0x000fea0003800000 */
[----:B------:R2:W5:Y:S01]  /*0600*/  LD.E R89, desc[UR12][R2.64] ;  /* 0x0000000c02597980 */ /* 0x000562000c101900 */
[----:B------:R-:W-:Y:S05]  /*0610*/  BRA `(.L_x_5) ;  /* 0x0000000000207947 */ /* 0x000fea0003800000 */
.L_x_4:
[----:B------:R-:W-:Y:S02]  /*0620*/  ULDC.64 UR4, c[0x0][0x608] ;  /* 0x0001820000047ab9 */ /* 0x000fe40000000a00 */
[----:B------:R-:W-:-:S04]  /*0630*/  ISETP.NE.U32.AND P0, PT, RZ, UR4, PT ;  /* 0x00000004ff007c0c */ /* 0x000fc8000bf05070 */
[----:B------:R-:W-:-:S13]  /*0640*/  ISETP.NE.AND.EX P0, PT, RZ, UR5, PT, P0 ;  /* 0x00000005ff007c0c */ /* 0x000fda000bf05300 */
[----:B------:R-:W-:Y:S05]  /*0650*/  @!P0 BRA `(.L_x_6) ;  /* 0x00000000000c8947 */ /* 0x000fea0003800000 */
[----:B------:R-:W0:Y:S02]  /*0660*/  LDC.64 R2, c[0x0][0x608] ;  /* 0x00018200ff027b82 */ /* 0x000e240000000a00 */
[----:B0-----:R0:W5:Y:S01]  /*0670*/  LDG.E R89, desc[UR12][R2.64] ;  /* 0x0000000c02597981 */ /* 0x001162000c1e1900 */
[----:B------:R-:W-:Y:S05]  /*0680*/  BRA `(.L_x_5) ;  /* 0x0000000000047947 */ /* 0x000fea0003800000 */
.L_x_6:
[----:B------:R-:W1:Y:S02]  /*0690*/  LDC R89, c[0x0][0x600] ;  /* 0x00018000ff597b82 */ /* 0x000e640000000800 */
.L_x_5:
[----:B------:R-:W-:Y:S02]  /*06a0*/  ULDC.64 UR4, c[0x0][0x620] ;  /* 0x0001880000047ab9 */ /* 0x000fe40000000a00 */
[----:B------:R-:W-:-:S04]  /*06b0*/  ISETP.NE.U32.AND P0, PT, RZ, UR4, PT ;  /* 0x00000004ff007c0c */ /* 0x000fc8000bf05070 */
[----:B------:R-:W-:-:S13]  /*06c0*/  ISETP.NE.AND.EX P0, PT, RZ, UR5, PT, P0 ;  /* 0x00000005ff007c0c */ /* 0x000fda000bf05300 */
[----:B------:R-:W-:Y:S05]  /*06d0*/  @!P0 BRA `(.L_x_7) ;  /* 0x00000000001c8947 */ /* 0x000fea0003800000 */
[----:B0-2---:R-:W0:Y:S02]  /*06e0*/  LDC.64 R2, c[0x0][0x620] ;  /* 0x00018800ff027b82 */ /* 0x005e240000000a00 */
[----:B0-----:R-:W2:Y:S02]  /*06f0*/  LDG.E.64 R2, desc[UR12][R2.64] ;  /* 0x0000000c02027981 */ /* 0x001ea4000c1e1b00 */
[----:B--2---:R-:W-:-:S04]  /*0700*/  ISETP.NE.U32.AND P0, PT, R2, RZ, PT ;  /* 0x000000ff0200720c */ /* 0x004fc80003f05070 */
[----:B------:R-:W-:-:S13]  /*0710*/  ISETP.NE.AND.EX P0, PT, R3, RZ, PT, P0 ;  /* 0x000000ff0300720c */ /* 0x000fda0003f05300 */
[----:B------:R-:W-:Y:S05]  /*0720*/  @!P0 BRA `(.L_x_7) ;  /* 0x0000000000088947 */ /* 0x000fea0003800000 */
[----:B------:R0:W5:Y:S01]  /*0730*/  LD.E R90, desc[UR12][R2.64] ;  /* 0x0000000c025a7980 */ /* 0x000162000c101900 */
[----:B------:R-:W-:Y:S05]  /*0740*/  BRA `(.L_x_8) ;  /* 0x0000000000207947 */ /* 0x000fea0003800000 */
.L_x_7:
[----:B------:R-:W-:Y:S02]  /*0750*/  ULDC.64 UR4, c[0x0][0x610] ;  /* 0x0001840000047ab9 */ /* 0x000fe40000000a00 */
[----:B------:R-:W-:-:S04]  /*0760*/  ISETP.NE.U32.AND P0, PT, RZ, UR4, PT ;  /* 0x00000004ff007c0c */ /* 0x000fc8000bf05070 */
[----:B------:R-:W-:-:S13]  /*0770*/  ISETP.NE.AND.EX P0, PT, RZ, UR5, PT, P0 ;  /* 0x00000005ff007c0c */ /* 0x000fda000bf05300 */
[----:B------:R-:W-:Y:S05]  /*0780*/  @!P0 BRA `(.L_x_9) ;  /* 0x00000000000c8947 */ /* 0x000fea0003800000 */
[----:B------:R-:W3:Y:S02]  /*0790*/  LDC.64 R90, c[0x0][0x610] ;  /* 0x00018400ff5a7b82 */ /* 0x000ee40000000a00 */
[----:B---3--:R4:W5:Y:S01]  /*07a0*/  LDG.E R90, desc[UR12][R90.64] ;  /* 0x0000000c5a5a7981 */ /* 0x008962000c1e1900 */
[----:B------:R-:W-:Y:S05]  /*07b0*/  BRA `(.L_x_8) ;  /* 0x0000000000047947 */ /* 0x000fea0003800000 */
.L_x_9:
[----:B------:R-:W3:Y:S02]  /*07c0*/  LDC R90, c[0x0][0x604] ;  /* 0x00018100ff5a7b82 */ /* 0x000ee40000000800 */
.L_x_8:
[----:B0-2---:R-:W0:Y:S01]  /*07d0*/  LDC R2, c[0x0][0x4d8] ;  /* 0x00013600ff027b82 */ /* 0x005e220000000800 */
[----:B------:R-:W2:Y:S07]  /*07e0*/  S2R R10, SR_CTAID.Y ;  /* 0x00000000000a7919 */ /* 0x000eae0000002600 */
[----:B------:R-:W1:Y:S08]  /*07f0*/  LDC R95, c[0x0][0x4dc] ;  /* 0x00013700ff5f7b82 */ /* 0x000e700000000800 */
[----:B------:R-:W4:Y:S01]  /*0800*/  LDC R20, c[0x0][0x4e0] ;  /* 0x00013800ff147b82 */ /* 0x000f220000000800 */
[----:B0-----:R-:W-:-:S05]  /*0810*/  VIADD R2, R2, 0x3f ;  /* 0x0000003f02027836 */ /* 0x001fca0000000000 */
[----:B------:R-:W-:Y:S02]  /*0820*/  SHF.R.S32.HI R3, RZ, 0x1f, R2 ;  /* 0x0000001fff037819 */ /* 0x000fe40000011402 */
[----:B-1----:R-:W-:Y:S02]  /*0830*/  IABS R14, R95 ;  /* 0x0000005f000e7213 */ /* 0x002fe40000000000 */
[----:B------:R-:W-:-:S04]  /*0840*/  LEA.HI R3, R3, R2, RZ, 0x6 ;  /* 0x0000000203037211 */ /* 0x000fc800078f30ff */
[----:B------:R-:W-:-:S04]  /*0850*/  SHF.R.S32.HI R97, RZ, 0x6, R3 ;  /* 0x00000006ff617819 */ /* 0x000fc80000011403 */
[-C--:B------:R-:W-:Y:S02]  /*0860*/  IABS R12, R97.reuse ;  /* 0x00000061000c7213 */ /* 0x080fe40000000000 */
[----:B------:R-:W-:Y:S02]  /*0870*/  IABS R8, R97 ;  /* 0x0000006100087213 */ /* 0x000fe40000000000 */
[----:B------:R-:W0:Y:S03]  /*0880*/  I2F.RP R6, R12 ;  /* 0x0000000c00067306 */ /* 0x000e260000209400 */
[----:B------:R-:W-:-:S05]  /*0890*/  IMAD.MOV R11, RZ, RZ, -R8 ;  /* 0x000000ffff0b7224 */ /* 0x000fca00078e0a08 */
[----:B0-----:R-:W0:Y:S02]  /*08a0*/  MUFU.RCP R6, R6 ;  /* 0x0000000600067308 */ /* 0x001e240000001000 */
[----:B0-----:R-:W-:Y:S01]  /*08b0*/  VIADD R2, R6, 0xffffffe ;  /* 0x0ffffffe06027836 */ /* 0x001fe20000000000 */
[----:B--2---:R-:W-:-:S05]  /*08c0*/  IABS R6, R10 ;  /* 0x0000000a00067213 */ /* 0x004fca0000000000 */
[----:B------:R0:W1:Y:S02]  /*08d0*/  F2I.FTZ.U32.TRUNC.NTZ R3, R2 ;  /* 0x0000000200037305 */ /* 0x000064000021f000 */
[----:B0-----:R-:W-:Y:S02]  /*08e0*/  IMAD.MOV.U32 R2, RZ, RZ, RZ ;  /* 0x000000ffff027224 */ /* 0x001fe400078e00ff */
[----:B-1----:R-:W-:-:S04]  /*08f0*/  IMAD.MOV R7, RZ, RZ, -R3 ;  /* 0x000000ffff077224 */ /* 0x002fc800078e0a03 */
[----:B------:R-:W-:-:S04]  /*0900*/  IMAD R7, R7, R12, RZ ;  /* 0x0000000c07077224 */ /* 0x000fc800078e02ff */
[----:B------:R-:W-:Y:S02]  /*0910*/  IMAD.HI.U32 R3, R3, R7, R2 ;  /* 0x0000000703037227 */ /* 0x000fe400078e0002 */
[----:B------:R-:W0:Y:S04]  /*0920*/  I2F.RP R7, R14 ;  /* 0x0000000e00077306 */ /* 0x000e280000209400 */
[----:B------:R-:W-:-:S04]  /*0930*/  IMAD.HI.U32 R2, R3, R6, RZ ;  /* 0x0000000603027227 */ /* 0x000fc800078e00ff */
[----:B------:R-:W-:Y:S01]  /*0940*/  IMAD R3, R2, R11, R6 ;  /* 0x0000000b02037224 */ /* 0x000fe200078e0206 */
[----:B------:R-:W-:Y:S02]  /*0950*/  LOP3.LUT R6, R10, R97, RZ, 0x3c, !PT ;  /* 0x000000610a067212 */ /* 0x000fe400078e3cff */
[----:B----4-:R-:W-:Y:S02]  /*0960*/  IABS R11, R20 ;  /* 0x00000014000b7213 */ /* 0x010fe40000000000 */
[----:B------:R-:W-:Y:S01]  /*0970*/  ISETP.GT.U32.AND P1, PT, R12, R3, PT ;  /* 0x000000030c00720c */ /* 0x000fe20003f24070 */
[----:B0-----:R-:W0:Y:S01]  /*0980*/  MUFU.RCP R7, R7 ;  /* 0x0000000700077308 */ /* 0x001e220000001000 */
[----:B------:R-:W-:-:S11]  /*0990*/  ISETP.GE.AND P2, PT, R6, RZ, PT ;  /* 0x000000ff0600720c */ /* 0x000fd60003f46270 */
[----:B------:R-:W-:Y:S02]  /*09a0*/  @!P1 IMAD.IADD R3, R3, 0x1, -R12 ;  /* 0x0000000103039824 */ /* 0x000fe400078e0a0c */
[----:B------:R-:W-:Y:S01]  /*09b0*/  @!P1 VIADD R2, R2, 0x1 ;  /* 0x0000000102029836 */ /* 0x000fe20000000000 */
[----:B------:R-:W-:Y:S02]  /*09c0*/  ISETP.NE.AND P1, PT, R97, RZ, PT ;  /* 0x000000ff6100720c */ /* 0x000fe40003f25270 */
[----:B------:R-:W-:Y:S01]  /*09d0*/  ISETP.GE.U32.AND P0, PT, R3, R12, PT ;  /* 0x0000000c0300720c */ /* 0x000fe20003f06070 */
[----:B0-----:R-:W-:-:S04]  /*09e0*/  VIADD R8, R7, 0xffffffe ;  /* 0x0ffffffe07087836 */ /* 0x001fc80000000000 */
[----:B------:R-:W0:Y:S08]  /*09f0*/  F2I.FTZ.U32.TRUNC.NTZ R3, R8 ;  /* 0x0000000800037305 */ /* 0x000e30000021f000 */
[----:B------:R-:W-:-:S04]  /*0a00*/  @P0 VIADD R2, R2, 0x1 ;  /* 0x0000000102020836 */ /* 0x000fc80000000000 */
[----:B------:R-:W-:Y:S02]  /*0a10*/  IMAD.MOV.U32 R12, RZ, RZ, R2 ;  /* 0x000000ffff0c7224 */ /* 0x000fe400078e0002 */
[----:B------:R-:W-:Y:S02]  /*0a20*/  IMAD.MOV.U32 R2, RZ, RZ, RZ ;  /* 0x000000ffff027224 */ /* 0x000fe400078e00ff */
[----:B0-----:R-:W-:Y:S02]  /*0a30*/  IMAD.MOV R7, RZ, RZ, -R3 ;  /* 0x000000ffff077224 */ /* 0x001fe400078e0a03 */
[----:B------:R-:W-:Y:S01]  /*0a40*/  @!P2 IMAD.MOV R12, RZ, RZ, -R12 ;  /* 0x000000ffff0ca224 */ /* 0x000fe200078e0a0c */
[----:B------:R-:W-:Y:S01]  /*0a50*/  @!P1 LOP3.LUT R12, RZ, R97, RZ, 0x33, !PT ;  /* 0x00000061ff0c9212 */ /* 0x000fe200078e33ff */
[----:B------:R-:W-:-:S03]  /*0a60*/  IMAD R7, R7, R14, RZ ;  /* 0x0000000e07077224 */ /* 0x000fc600078e02ff */
[----:B------:R-:W-:Y:S01]  /*0a70*/  IABS R6, R12 ;  /* 0x0000000c00067213 */ /* 0x000fe20000000000 */
[----:B------:R-:W-:Y:S02]  /*0a80*/  IMAD.HI.U32 R2, R3, R7, R2 ;  /* 0x0000000703027227 */ /* 0x000fe400078e0002 */
[----:B------:R-:W0:Y:S02]  /*0a90*/  I2F.RP R7, R11 ;  /* 0x0000000b00077306 */ /* 0x000e240000209400 */
[----:B------:R-:W-:-:S04]  /*0aa0*/  IMAD.MOV.U32 R3, RZ, RZ, R6 ;  /* 0x000000ffff037224 */ /* 0x000fc800078e0006 */
[----:B------:R-:W-:-:S04]  /*0ab0*/  IMAD.HI.U32 R2, R2, R3, RZ ;  /* 0x0000000302027227 */ /* 0x000fc800078e00ff */
[----:B------:R-:W-:-:S04]  /*0ac0*/  IMAD.MOV R6, RZ, RZ, -R2 ;  /* 0x000000ffff067224 */ /* 0x000fc800078e0a02 */
[----:B------:R-:W-:Y:S01]  /*0ad0*/  IMAD R3, R14, R6, R3 ;  /* 0x000000060e037224 */ /* 0x000fe200078e0203 */
[----:B0-----:R-:W0:Y:S01]  /*0ae0*/  MUFU.RCP R7, R7 ;  /* 0x0000000700077308 */ /* 0x001e220000001000 */
[----:B------:R-:W-:-:S03]  /*0af0*/  LOP3.LUT R6, R12, R95, RZ, 0x3c, !PT ;  /* 0x0000005f0c067212 */ /* 0x000fc600078e3cff */
[----:B------:R-:W-:Y:S02]  /*0b00*/  ISETP.GT.U32.AND P1, PT, R14, R3, PT ;  /* 0x000000030e00720c */ /* 0x000fe40003f24070 */
[----:B------:R-:W-:-:S11]  /*0b10*/  ISETP.GE.AND P2, PT, R6, RZ, PT ;  /* 0x000000ff0600720c */ /* 0x000fd60003f46270 */
[----:B------:R-:W-:Y:S02]  /*0b20*/  @!P1 IMAD.IADD R3, R3, 0x1, -R14 ;  /* 0x0000000103039824 */ /* 0x000fe400078e0a0e */
[----:B0-----:R-:W-:Y:S02]  /*0b30*/  VIADD R8, R7, 0xffffffe ;  /* 0x0ffffffe07087836 */ /* 0x001fe40000000000 */
[----:B------:R-:W-:Y:S01]  /*0b40*/  @!P1 VIADD R2, R2, 0x1 ;  /* 0x0000000102029836 */ /* 0x000fe20000000000 */
[----:B------:R-:W-:Y:S02]  /*0b50*/  ISETP.GE.U32.AND P0, PT, R3, R14, PT ;  /* 0x0000000e0300720c */ /* 0x000fe40003f06070 */
[----:B------:R-:W0:Y:S01]  /*0b60*/  F2I.FTZ.U32.TRUNC.NTZ R3, R8 ;  /* 0x0000000800037305 */ /* 0x000e22000021f000 */
[----:B------:R-:W-:Y:S01]  /*0b70*/  ISETP.NE.AND P1, PT, R95, RZ, PT ;  /* 0x000000ff5f00720c */ /* 0x000fe20003f25270 */
[----:B------:R-:W1:Y:S09]  /*0b80*/  LDC R14, c[0x0][0x294] ;  /* 0x0000a500ff0e7b82 */ /* 0x000e720000000800 */
[----:B------:R-:W-:-:S04]  /*0b90*/  @P0 VIADD R2, R2, 0x1 ;  /* 0x0000000102020836 */ /* 0x000fc80000000000 */
[----:B------:R-:W-:Y:S02]  /*0ba0*/  IMAD.MOV.U32 R13, RZ, RZ, R2 ;  /* 0x000000ffff0d7224 */ /* 0x000fe400078e0002 */
[----:B0-----:R-:W-:Y:S02]  /*0bb0*/  IMAD.MOV R2, RZ, RZ, -R3 ;  /* 0x000000ffff027224 */ /* 0x001fe400078e0a03 */
[----:B------:R-:W-:Y:S01]  /*0bc0*/  @!P2 IMAD.MOV R13, RZ, RZ, -R13 ;  /* 0x000000ffff0da224 */ /* 0x000fe200078e0a0d */
[----:B------:R-:W-:Y:S01]  /*0bd0*/  @!P1 LOP3.LUT R13, RZ, R95, RZ, 0x33, !PT ;  /* 0x0000005fff0d9212 */ /* 0x000fe200078e33ff */
[----:B------:R-:W-:Y:S02]  /*0be0*/  IMAD R7, R2, R11, RZ ;  /* 0x0000000b02077224 */ /* 0x000fe400078e02ff */
[----:B------:R-:W-:Y:S01]  /*0bf0*/  IMAD.MOV.U32 R2, RZ, RZ, RZ ;  /* 0x000000ffff027224 */ /* 0x000fe200078e00ff */
[----:B------:R-:W-:Y:S01]  /*0c00*/  IABS R6, R13 ;  /* 0x0000000d00067213 */ /* 0x000fe20000000000 */
[----:B------:R-:W-:-:S02]  /*0c10*/  IMAD.MOV R8, RZ, RZ, -R13 ;  /* 0x000000ffff087224 */ /* 0x000fc400078e0a0d */
[----:B------:R-:W-:-:S04]  /*0c20*/  IMAD.HI.U32 R2, R3, R7, R2 ;  /* 0x0000000703027227 */ /* 0x000fc800078e0002 */
[----:B------:R-:W-:Y:S02]  /*0c30*/  IMAD.MOV.U32 R3, RZ, RZ, R6 ;  /* 0x000000ffff037224 */ /* 0x000fe400078e0006 */
[----:B------:R-:W-:Y:S02]  /*0c40*/  IMAD.MOV R6, RZ, RZ, -R12 ;  /* 0x000000ffff067224 */ /* 0x000fe400078e0a0c */
[----:B------:R-:W-:-:S04]  /*0c50*/  IMAD.HI.U32 R94, R2, R3, RZ ;  /* 0x00000003025e7227 */ /* 0x000fc800078e00ff */
[----:B------:R-:W-:Y:S02]  /*0c60*/  IMAD.MOV R2, RZ, RZ, -R94 ;  /* 0x000000ffff027224 */ /* 0x000fe400078e0a5e */
[----:B------:R-:W-:Y:S02]  /*0c70*/  IMAD R97, R97, R6, R10 ;  /* 0x0000000661617224 */ /* 0x000fe400078e020a */
[----:B------:R-:W-:Y:S02]  /*0c80*/  IMAD R2, R11, R2, R3 ;  /* 0x000000020b027224 */ /* 0x000fe400078e0203 */
[----:B------:R-:W-:-:S03]  /*0c90*/  IMAD R95, R95, R8, R12 ;  /* 0x000000085f5f7224 */ /* 0x000fc600078e020c */
[----:B------:R-:W-:-:S13]  /*0ca0*/  ISETP.GT.U32.AND P1, PT, R11, R2, PT ;  /* 0x000000020b00720c */ /* 0x000fda0003f24070 */
[----:B------:R-:W-:Y:S02]  /*0cb0*/  @!P1 IMAD.IADD R2, R2, 0x1, -R11 ;  /* 0x0000000102029824 */ /* 0x000fe400078e0a0b */
[----:B------:R-:W-:Y:S01]  /*0cc0*/  @!P1 VIADD R94, R94, 0x1 ;  /* 0x000000015e5e9836 */ /* 0x000fe20000000000 */
[----:B------:R-:W-:Y:S02]  /*0cd0*/  ISETP.NE.AND P1, PT, R20, RZ, PT ;  /* 0x000000ff1400720c */ /* 0x000fe40003f25270 */
[----:B------:R-:W-:Y:S02]  /*0ce0*/  ISETP.GE.U32.AND P0, PT, R2, R11, PT ;  /* 0x0000000b0200720c */ /* 0x000fe40003f06070 */
[----:B------:R-:W-:-:S04]  /*0cf0*/  LOP3.LUT R2, R13, R20, RZ, 0x3c, !PT ;  /* 0x000000140d027212 */ /* 0x000fc800078e3cff */
[----:B------:R-:W-:Y:S01]  /*0d00*/  ISETP.GE.AND P2, PT, R2, RZ, PT ;  /* 0x000000ff0200720c */ /* 0x000fe20003f46270 */
[----:B-1----:R-:W-:-:S05]  /*0d10*/  VIADD R2, R14, 0x1f ;  /* 0x0000001f0e027836 */ /* 0x002fca0000000000 */
[----:B------:R-:W-:Y:S01]  /*0d20*/  SHF.R.S32.HI R3, RZ, 0x1f, R2 ;  /* 0x0000001fff037819 */ /* 0x000fe20000011402 */
[----:B------:R-:W-:Y:S01]  /*0d30*/  @P0 VIADD R94, R94, 0x1 ;  /* 0x000000015e5e0836 */ /* 0x000fe20000000000 */
[----:B------:R-:W-:Y:S02]  /*0d40*/  ISETP.NE.AND P0, PT, R5, RZ, PT ;  /* 0x000000ff0500720c */ /* 0x000fe40003f05270 */
[----:B------:R-:W-:-:S03]  /*0d50*/  LEA.HI R3, R3, R2, RZ, 0x5 ;  /* 0x0000000203037211 */ /* 0x000fc600078f28ff */
[----:B------:R-:W-:Y:S01]  /*0d60*/  @!P2 IMAD.MOV R94, RZ, RZ, -R94 ;  /* 0x000000ffff5ea224 */ /* 0x000fe200078e0a5e */
[----:B------:R-:W-:-:S05]  /*0d70*/  @!P1 LOP3.LUT R94, RZ, R20, RZ, 0x33, !PT ;  /* 0x00000014ff5e9212 */ /* 0x000fca00078e33ff */
[----:B------:R-:W-:-:S04]  /*0d80*/  IMAD.MOV R7, RZ, RZ, -R94 ;  /* 0x000000ffff077224 */ /* 0x000fc800078e0a5e */
[----:B------:R-:W-:Y:S01]  /*0d90*/  IMAD R20, R20, R7, R13 ;  /* 0x0000000714147224 */ /* 0x000fe200078e020d */
[----:B------:R-:W-:Y:S01]  /*0da0*/  SHF.R.S32.HI R7, RZ, 0x5, R3 ;  /* 0x00000005ff077819 */ /* 0x000fe20000011403 */
[----:B------:R-:W-:Y:S06]  /*0db0*/  @!P0 BRA `(.L_x_10) ;  /* 0x0000005800808947 */ /* 0x000fec0003800000 */
[----:B------:R-:W-:-:S13]  /*0dc0*/  ISETP.NE.AND P0, PT, R5, 0x1, PT ;  /* 0x000000010500780c */ /* 0x000fda0003f05270 */
[----:B------:R-:W-:Y:S05]  /*0dd0*/  @P0 EXIT ;  /* 0x000000000000094d */ /* 0x000fea0003800000 */
[----:B------:R-:W-:Y:S01]  /*0de0*/  ISETP.GE.AND P0, PT, R14, 0x1, PT ;  /* 0x000000010e00780c */ /* 0x000fe20003f06270 */
[----:B------:R-:W-:Y:S01]  /*0df0*/  UMOV UR4, URZ ;  /* 0x0000003f00047c82 */ /* 0x000fe20008000000 */
[----:B------:R-:W-:Y:S02]  /*0e00*/  CS2R R54, SRZ ;  /* 0x0000000000367805 */ /* 0x000fe4000001ff00 */
[----:B------:R-:W-:Y:S02]  /*0e10*/  CS2R R56, SRZ ;  /* 0x0000000000387805 */ /* 0x000fe4000001ff00 */
[----:B------:R-:W-:Y:S02]  /*0e20*/  CS2R R58, SRZ ;  /* 0x00000000003a7805 */ /* 0x000fe4000001ff00 */
[----:B------:R-:W-:Y:S02]  /*0e30*/  CS2R R60, SRZ ;  /* 0x00000000003c7805 */ /* 0x000fe4000001ff00 */
[----:B------:R-:W-:-:S02]  /*0e40*/  CS2R R62, SRZ ;  /* 0x00000000003e7805 */ /* 0x000fc4000001ff00 */
[----:B------:R-:W-:Y:S02]  /*0e50*/  CS2R R64, SRZ ;  /* 0x0000000000407805 */ /* 0x000fe4000001ff00 */
        /* <DEDUP_REMOVED lines=25> */
[----:B------:R-:W-:Y:S01]  /*0ff0*/  CS2R R52, SRZ ;  /* 0x0000000000347805 */ /* 0x000fe2000001ff00 */
[----:B------:R-:W-:Y:S06]  /*1000*/  @!P0 BRA `(.L_x_11) ;  /* 0x0000000000988947 */ /* 0x000fec0003800000 */
[----:B------:R-:W-:-:S04]  /*1010*/  LOP3.LUT R2, R0, 0x1, RZ, 0xfc, !PT ;  /* 0x0000000100027812 */ /* 0x000fc800078efcff */
[----:B------:R-:W-:-:S13]  /*1020*/  ISETP.NE.AND P0, PT, R2, 0x3, PT ;  /* 0x000000030200780c */ /* 0x000fda0003f05270 */
[----:B------:R-:W-:Y:S05]  /*1030*/  @!P0 BRA `(.L_x_12) ;  /* 0x0000000000048947 */ /* 0x000fea0003800000 */
[----:B------:R-:W-:Y:S01]  /*1040*/  BPT.TRAP 0x1 ;  /* 0x000000040000795c */ /* 0x000fe20000300000 */
.L_x_12:
[----:B------:R-:W0:Y:S01]  /*1050*/  S2UR UR5, SR_CgaCtaId ;  /* 0x00000000000579c3 */ /* 0x000e220000008800 */
[----:B------:R-:W-:Y:S01]  /*1060*/  SHF.L.U32 R2, RZ, 0x1f, RZ ;  /* 0x0000001fff027819 */ /* 0x000fe200000006ff */
[----:B------:R-:W-:Y:S02]  /*1070*/  UMOV UR4, 0x400 ;  /* 0x0000040000047882 */ /* 0x000fe40000000000 */
[----:B0-----:R-:W-:-:S12]  /*1080*/  ULEA UR4, UR5, UR4, 0x18 ;  /* 0x0000000405047291 */ /* 0x001fd8000f8ec03f */
.L_x_13:
[----:B0-----:R-:W-:-:S04]  /*1090*/  IMAD.U32 R3, RZ, RZ, UR4 ;  /* 0x00000004ff037e24 */ /* 0x001fc8000f8e00ff */
[----:B------:R0:W1:Y:S03]  /*10a0*/  SYNCS.PHASECHK.TRANS64.TRYWAIT P0, [R3+URZ+0x36000], R2 ;  /* 0x03600002030075a7 */ /* 0x000066000800017f */
[----:B-1----:R-:W-:Y:S05]  /*10b0*/  @!P0 NANOSLEEP.SYNCS 0x989680 ;  /* 0x009896800000895d */ /* 0x002fea0003900000 */
[----:B------:R-:W1:Y:S02]  /*10c0*/  @!P0 SYNCS.PHASECHK.TRANS64 P0, [R3+URZ+0x36000], R2 ;  /* 0x03600002030085a7 */ /* 0x000e64000800007f */
[----:B-1----:R-:W-:Y:S05]  /*10d0*/  @!P0 BRA `(.L_x_13) ;  /* 0xfffffffc00ec8947 */ /* 0x002fea000383ffff */
[----:B------:R-:W-:Y:S01]  /*10e0*/  UIADD3 UR5, UR4, 0x24000, URZ ;  /* 0x0002400004057890 */ /* 0x000fe2000fffe03f */
[----:B------:R-:W-:Y:S01]  /*10f0*/  WARPGROUP.ARRIVE ;  /* 0x00000000000079c5 */ /* 0x000fe20000000000 */
[----:B------:R-:W-:Y:S02]  /*1100*/  USHF.R.U32.HI UR4, URZ, 0x4, UR4 ;  /* 0x000000043f047899 */ /* 0x000fe40008011604 */
[----:B------:R-:W-:Y:S02]  /*1110*/  USHF.R.U32.HI UR5, URZ, 0x4, UR5 ;  /* 0x000000043f057899 */ /* 0x000fe40008011605 */
[----:B------:R-:W-:Y:S02]  /*1120*/  ULOP3.LUT UR8, UR4, 0x3fff, URZ, 0xc0, !UPT ;  /* 0x00003fff04087892 */ /* 0x000fe4000f8ec03f */
[----:B------:R-:W-:Y:S02]  /*1130*/  ULOP3.LUT UR9, UR5, 0x3fff, URZ, 0xc0, !UPT ;  /* 0x00003fff05097892 */ /* 0x000fe4000f8ec03f */
[----:B------:R-:W-:Y:S01]  /*1140*/  UIADD3 UR10, UR8, 0x100, URZ ;  /* 0x00000100080a7890 */ /* 0x000fe2000fffe03f */
[----:B------:R-:W-:-:S02]  /*1150*/  UMOV UR5, 0x40000040 ;  /* 0x4000004000057882 */ /* 0x000fc40000000000 */
[----:B------:R-:W-:Y:S01]  /*1160*/  UMOV UR4, UR8 ;  /* 0x0000000800047c82 */ /* 0x000fe20008000000 */
[----:B------:R-:W-:Y:S01]  /*1170*/  UMOV UR7, 0x40000040 ;  /* 0x4000004000077882 */ /* 0x000fe20000000000 */
[----:B------:R-:W-:Y:S02]  /*1180*/  UMOV UR6, UR9 ;  /* 0x0000000900067c82 */ /* 0x000fe40008000000 */
[----:B------:R-:W-:Y:S01]  /*1190*/  HGMMA.64x64x16.F32.BF16 R56, gdesc[UR4].tnspA.tnspB, RZ, !UPT ;  /* 0x60e00000043879f0 */ /* 0x000fe2000c7018ff */
[----:B------:R-:W-:Y:S01]  /*11a0*/  UMOV UR4, UR10 ;  /* 0x0000000a00047c82 */ /* 0x000fe20008000000 */
[----:B------:R-:W-:Y:S02]  /*11b0*/  UMOV UR5, 0x40000040 ;  /* 0x4000004000057882 */ /* 0x000fe40000000000 */
[----:B------:R-:W-:Y:S01]  /*11c0*/  HGMMA.64x64x16.F32.BF16 R24, gdesc[UR4].tnspA.tnspB, RZ, !UPT ;  /* 0x60e00000041879f0 */ /* 0x000fe2000c7018ff */
[----:B------:R-:W-:Y:S02]  /*11d0*/  UIADD3 UR4, UR8, 0x80, URZ ;  /* 0x0000008008047890 */ /* 0x000fe4000fffe03f */
[----:B------:R-:W-:-:S02]  /*11e0*/  UIADD3 UR6, UR9, 0x80, URZ ;  /* 0x0000008009067890 */ /* 0x000fc4000fffe03f */
[----:B------:R-:W-:Y:S01]  /*11f0*/  UIADD3 UR8, UR8, 0x180, URZ ;  /* 0x0000018008087890 */ /* 0x000fe2000fffe03f */
[----:B------:R-:W-:Y:S01]  /*1200*/  UMOV UR5, 0x40000040 ;  /* 0x4000004000057882 */ /* 0x000fe20000000000 */
[----:B------:R-:W-:-:S05]  /*1210*/  UMOV UR7, 0x40000040 ;  /* 0x4000004000077882 */ /* 0x000fca0000000000 */
[----:B------:R-:W-:Y:S01]  /*1220*/  HGMMA.64x64x16.F32.BF16 R56, gdesc[UR4].tnspA.tnspB, R56 ;  /* 0x60e00000043879f0 */ /* 0x000fe20008701838 */
[----:B------:R-:W-:Y:S01]  /*1230*/  UMOV UR4, UR8 ;  /* 0x0000000800047c82 */ /* 0x000fe20008000000 */
[----:B------:R-:W-:Y:S02]  /*1240*/  UMOV UR5, 0x40000040 ;  /* 0x4000004000057882 */ /* 0x000fe40000000000 */
[----:B------:R-:W-:Y:S01]  /*1250*/  HGMMA.64x64x16.F32.BF16 R24, gdesc[UR4].tnspA.tnspB, R24, gsb0 ;  /* 0x60e00000041879f0 */ /* 0x000fe20008001818 */
[----:B------:R-:W-:-:S05]  /*1260*/  UMOV UR4, 0x1 ;  /* 0x0000000100047882 */ /* 0x000fca0000000000 */
.L_x_11:
[----:B0-----:R-:W-:-:S05]  /*1270*/  VIMNMX R2, R7, 0x1, PT ;  /* 0x0000000107027848 */ /* 0x001fca0003fe0100 */
[----:B------:R-:W-:-:S05]  /*1280*/  IMAD.IADD R4, R7, 0x1, -R2 ;  /* 0x0000000107047824 */ /* 0x000fca00078e0a02 */
[----:B------:R-:W-:-:S13]  /*1290*/  ISETP.GE.AND P0, PT, R4, 0x1, PT ;  /* 0x000000010400780c */ /* 0x000fda0003f06270 */
[----:B------:R-:W-:Y:S05]  /*12a0*/  @!P0 BRA `(.L_x_14) ;  /* 0x0000000400088947 */ /* 0x000fea0003800000 */
[----:B------:R-:W0:Y:S01]  /*12b0*/  S2UR UR6, SR_CgaCtaId ;  /* 0x00000000000679c3 */ /* 0x000e220000008800 */
[----:B------:R-:W-:Y:S01]  /*12c0*/  UMOV UR5, 0x400 ;  /* 0x0000040000057882 */ /* 0x000fe20000000000 */
[----:B------:R-:W-:Y:S01]  /*12d0*/  LOP3.LUT R7, R0, 0x1, RZ, 0xfc, !PT ;  /* 0x0000000100077812 */ /* 0x000fe200078efcff */
[----:B------:R-:W-:Y:S01]  /*12e0*/  IMAD.MOV.U32 R5, RZ, RZ, RZ ;  /* 0x000000ffff057224 */ /* 0x000fe200078e00ff */
[----:B------:R-:W-:Y:S01]  /*12f0*/  UISETP.NE.U32.AND UP0, UPT, UR4, URZ, UPT ;  /* 0x0000003f0400728c */ /* 0x000fe2000bf05070 */
[----:B------:R-:W-:Y:S01]  /*1300*/  IMAD.MOV.U32 R2, RZ, RZ, R4 ;  /* 0x000000ffff027224 */ /* 0x000fe200078e0004 */
[----:B0-----:R-:W-:-:S04]  /*1310*/  ULEA UR15, UR6, UR5, 0x18 ;  /* 0x00000005060f7291 */ /* 0x001fc8000f8ec03f */
[----:B------:R-:W-:Y:S02]  /*1320*/  UIADD3 UR6, UR15, 0x24000, URZ ;  /* 0x000240000f067890 */ /* 0x000fe4000fffe03f */
[----:B------:R-:W-:Y:S02]  /*1330*/  USHF.R.U32.HI UR5, URZ, 0x4, UR15 ;  /* 0x000000043f057899 */ /* 0x000fe4000801160f */
[----:B------:R-:W-:Y:S02]  /*1340*/  USHF.R.U32.HI UR6, URZ, 0x4, UR6 ;  /* 0x000000043f067899 */ /* 0x000fe40008011606 */
[----:B------:R-:W-:Y:S02]  /*1350*/  ULOP3.LUT UR16, UR5, 0x3fff, URZ, 0xc0, !UPT ;  /* 0x00003fff05107892 */ /* 0x000fe4000f8ec03f */
[----:B------:R-:W-:Y:S01]  /*1360*/  ULOP3.LUT UR17, UR6, 0x3fff, URZ, 0xc0, !UPT ;  /* 0x00003fff06117892 */ /* 0x000fe2000f8ec03f */
[----:B------:R-:W-:-:S11]  /*1370*/  UMOV UR5, URZ ;  /* 0x0000003f00057c82 */ /* 0x000fd60008000000 */
.L_x_19:
[----:B------:R-:W-:-:S13]  /*1380*/  ISETP.NE.AND P1, PT, R7, 0x3, PT ;  /* 0x000000030700780c */ /* 0x000fda0003f25270 */
[----:B0-----:R-:W-:Y:S05]  /*1390*/  @!P1 BRA `(.L_x_15) ;  /* 0x0000000000049947 */ /* 0x001fea0003800000 */
[----:B------:R-:W-:Y:S01]  /*13a0*/  BPT.TRAP 0x1 ;  /* 0x000000040000795c */ /* 0x000fe20000300000 */
.L_x_15:
[----:B------:R-:W-:Y:S01]  /*13b0*/  SHF.L.U32 R3, R5, 0x1f, RZ ;  /* 0x0000001f05037819 */ /* 0x000fe200000006ff */
[----:B------:R-:W-:-:S12]  /*13c0*/  ULEA UR6, UR4, UR15, 0x3 ;  /* 0x0000000f04067291 */ /* 0x000fd8000f8e183f */
.L_x_16:
[----:B0-----:R-:W-:-:S04]  /*13d0*/  IMAD.U32 R6, RZ, RZ, UR6 ;  /* 0x00000006ff067e24 */ /* 0x001fc8000f8e00ff */
[----:B------:R0:W1:Y:S03]  /*13e0*/  SYNCS.PHASECHK.TRANS64.TRYWAIT P0, [R6+URZ+0x36000], R3 ;  /* 0x03600003060075a7 */ /* 0x000066000800017f */
[----:B-1----:R-:W-:Y:S05]  /*13f0*/  @!P0 NANOSLEEP.SYNCS 0x989680 ;  /* 0x009896800000895d */ /* 0x002fea0003900000 */
[----:B------:R-:W1:Y:S02]  /*1400*/  @!P0 SYNCS.PHASECHK.TRANS64 P0, [R6+URZ+0x36000], R3 ;  /* 0x03600003060085a7 */ /* 0x000e64000800007f */
[----:B-1----:R-:W-:Y:S05]  /*1410*/  @!P0 BRA `(.L_x_16) ;  /* 0xfffffffc00ec8947 */ /* 0x002fea000383ffff */
[----:B------:R-:W-:Y:S01]  /*1420*/  ULEA UR7, UR4, UR16, 0x9 ;  /* 0x0000001004077291 */ /* 0x000fe2000f8e483f */
[----:B------:R-:W-:Y:S01]  /*1430*/  WARPGROUP.ARRIVE ;  /* 0x00000000000079c5 */ /* 0x000fe20000000000 */
[----:B------:R-:W-:Y:S02]  /*1440*/  ULEA UR6, UR4, UR17, 0x8 ;  /* 0x0000001104067291 */ /* 0x000fe4000f8e403f */
[----:B------:R-:W-:Y:S01]  /*1450*/  UIADD3 UR14, UR7, 0x100, URZ ;  /* 0x00000100070e7890 */ /* 0x000fe2000fffe03f */
[----:B------:R-:W-:Y:S02]  /*1460*/  UMOV UR11, 0x40000040 ;  /* 0x40000040000b7882 */ /* 0x000fe40000000000 */
[----:B------:R-:W-:Y:S01]  /*1470*/  UMOV UR8, UR7 ;  /* 0x0000000700087c82 */ /* 0x000fe20008000000 */
[----:B------:R-:W-:Y:S01]  /*1480*/  UMOV UR9, 0x40000040 ;  /* 0x4000004000097882 */ /* 0x000fe20000000000 */
[----:B------:R-:W-:Y:S02]  /*1490*/  UMOV UR10, UR6 ;  /* 0x00000006000a7c82 */ /* 0x000fe40008000000 */
[----:B------:R-:W-:Y:S01]  /*14a0*/  HGMMA.64x64x16.F32.BF16 R56, gdesc[UR8].tnspA.tnspB, R56, UP0 ;  /* 0x60e00000083879f0 */ /* 0x000fe2000bf01838 */
[----:B------:R-:W-:Y:S01]  /*14b0*/  UMOV UR8, UR14 ;  /* 0x0000000e00087c82 */ /* 0x000fe20008000000 */
[----:B------:R-:W-:-:S02]  /*14c0*/  UMOV UR9, 0x40000040 ;  /* 0x4000004000097882 */ /* 0x000fc40000000000 */
[----:B------:R-:W-:Y:S01]  /*14d0*/  HGMMA.64x64x16.F32.BF16 R24, gdesc[UR8].tnspA.tnspB, R24, UP0 ;  /* 0x60e00000081879f0 */ /* 0x000fe2000bf01818 */
[----:B------:R-:W-:Y:S02]  /*14e0*/  UIADD3 UR10, UR6, 0x80, URZ ;  /* 0x00000080060a7890 */ /* 0x000fe4000fffe03f */
[----:B------:R-:W-:Y:S02]  /*14f0*/  UIADD3 UR8, UR7, 0x80, URZ ;  /* 0x0000008007087890 */ /* 0x000fe4000fffe03f */
[----:B------:R-:W-:Y:S01]  /*1500*/  UIADD3 UR7, UR7, 0x180, URZ ;  /* 0x0000018007077890 */ /* 0x000fe2000fffe03f */
[----:B------:R-:W-:Y:S01]  /*1510*/  UMOV UR11, 0x40000040 ;  /* 0x40000040000b7882 */ /* 0x000fe20000000000 */
[----:B------:R-:W-:-:S05]  /*1520*/  UMOV UR9, 0x40000040 ;  /* 0x4000004000097882 */ /* 0x000fca0000000000 */
[----:B------:R-:W-:Y:S01]  /*1530*/  HGMMA.64x64x16.F32.BF16 R56, gdesc[UR8].tnspA.tnspB, R56 ;  /* 0x60e00000083879f0 */ /* 0x000fe20008701838 */
[----:B------:R-:W-:Y:S01]  /*1540*/  UMOV UR8, UR7 ;  /* 0x0000000700087c82 */ /* 0x000fe20008000000 */
[----:B------:R-:W-:Y:S02]  /*1550*/  UMOV UR9, 0x40000040 ;  /* 0x4000004000097882 */ /* 0x000fe40000000000 */
[----:B------:R-:W-:Y:S03]  /*1560*/  HGMMA.64x64x16.F32.BF16 R24, gdesc[UR8].tnspA.tnspB, R24, gsb0 ;  /* 0x60e00000081879f0 */ /* 0x000fe60008001818 */
[----:B------:R-:W-:Y:S02]  /*1570*/  WARPGROUP.DEPBAR.LE gsb0, 0x1 ;  /* 0x00008000000079c5 */ /* 0x000fe40000010100 */
[----:B------:R-:W-:Y:S05]  /*1580*/  @!P1 BRA `(.L_x_17) ;  /* 0x0000000000049947 */ /* 0x000fea0003800000 */
[----:B------:R-:W-:Y:S01]  /*1590*/  BPT.TRAP 0x1 ;  /* 0x000000040000795c */ /* 0x000fe20000300000 */
.L_x_17:
[----:B------:R-:W-:Y:S01]  /*15a0*/  ULEA UR6, UR5, UR15, 0x3 ;  /* 0x0000000f05067291 */ /* 0x000fe2000f8e183f */
[----:B------:R-:W-:-:S03]  /*15b0*/  ISETP.GT.U32.AND P0, PT, R0, 0x1, PT ;  /* 0x000000010000780c */ /* 0x000fc60003f04070 */
[----:B------:R-:W-:-:S04]  /*15c0*/  UIADD3 UR6, UR6, 0x36090, URZ ;  /* 0x0003609006067890 */ /* 0x000fc8000fffe03f */
[----:B------:R-:W-:-:S09]  /*15d0*/  UPRMT UR6, URZ, 0x654, UR6 ;  /* 0x000006543f067896 */ /* 0x000fd20008000006 */
[----:B------:R-:W-:Y:S01]  /*15e0*/  SYNCS.ARRIVE.TRANS64.RED.A1T0 RZ, [UR6], RZ ;  /* 0x000000ffffff79a7 */ /* 0x000fe20008100406 */
[----:B------:R-:W-:Y:S05]  /*15f0*/  @P0 BRA `(.L_x_18) ;  /* 0x0000000000040947 */ /* 0x000fea0003800000 */
[----:B------:R-:W-:Y:S01]  /*1600*/  BPT.TRAP 0x1 ;  /* 0x000000040000795c */ /* 0x000fe20000300000 */
.L_x_18:
[----:B------:R-:W-:Y:S01]  /*1610*/  UIADD3 UR4, UR4, 0x1, URZ ;  /* 0x0000000104047890 */ /* 0x000fe2000fffe03f */
[C---:B------:R-:W-:Y:S01]  /*1620*/  ISETP.GT.AND P0, PT, R2.reuse, 0x1, PT ;  /* 0x000000010200780c */ /* 0x040fe20003f04270 */
[----:B------:R-:W-:Y:S01]  /*1630*/  UIADD3 UR5, UR5, 0x1, URZ ;  /* 0x0000000105057890 */ /* 0x000fe2000fffe03f */
[----:B------:R-:W-:Y:S01]  /*1640*/  VIADD R2, R2, 0xffffffff ;  /* 0xffffffff02027836 */ /* 0x000fe20000000000 */
[----:B------:R-:W-:Y:S02]  /*1650*/  UISETP.NE.AND UP0, UPT, UR4, 0x12, UPT ;  /* 0x000000120400788c */ /* 0x000fe4000bf05270 */
[----:B------:R-:W-:Y:S02]  /*1660*/  UISETP.NE.AND UP1, UPT, UR5, 0x12, UPT ;  /* 0x000000120500788c */ /* 0x000fe4000bf25270 */
[----:B------:R-:W-:Y:S02]  /*1670*/  USEL UR6, URZ, 0x1, UP0 ;  /* 0x000000013f067887 */ /* 0x000fe40008000000 */
[----:B------:R-:W-:-:S02]  /*1680*/  USEL UR4, UR4, URZ, UP0 ;  /* 0x0000003f04047287 */ /* 0x000fc40008000000 */
[----:B------:R-:W-:Y:S02]  /*1690*/  USEL UR5, UR5, URZ, UP1 ;  /* 0x0000003f05057287 */ /* 0x000fe40008800000 */
[----:B------:R-:W-:Y:S01]  /*16a0*/  UPLOP3.LUT UP0, UPT, UPT, UPT, UPT, 0x80, 0x0 ;  /* 0x000000000000789c */ /* 0x000fe20003f0f070 */
[----:B------:R-:W-:Y:S01]  /*16b0*/  LOP3.LUT R5, R5, UR6, RZ, 0x3c, !PT ;  /* 0x0000000605057c12 */ /* 0x000fe2000f8e3cff */
[----:B------:R-:W-:Y:S09]  /*16c0*/  @P0 BRA `(.L_x_19) ;  /* 0xfffffffc002c0947 */ /* 0x000ff2000383ffff */
.L_x_14:
[----:B------:R-:W1:Y:S01]  /*16d0*/  LDC R2, c[0x0][0x294] ;  /* 0x0000a500ff027b82 */ /* 0x000e620000000800 */
[----:B------:R-:W-:Y:S02]  /*16e0*/  WARPGROUP.DEPBAR.LE gsb0, 0x0 ;  /* 0x00008000000079c5 */ /* 0x000fe40000010000 */
[----:B-1----:R-:W-:-:S13]  /*16f0*/  ISETP.GE.AND P0, PT, R2, 0x1, PT ;  /* 0x000000010200780c */ /* 0x002fda0003f06270 */
[----:B------:R-:W-:Y:S05]  /*1700*/  @!P0 BRA `(.L_x_20) ;  /* 0x0000000000448947 */ /* 0x000fea0003800000 */
[----:B------:R-:W-:-:S04]  /*1710*/  LOP3.LUT R2, R0, 0x1, RZ, 0xfc, !PT ;  /* 0x0000000100027812 */ /* 0x000fc800078efcff */
[----:B------:R-:W-:-:S13]  /*1720*/  ISETP.NE.AND P0, PT, R2, 0x3, PT ;  /* 0x000000030200780c */ /* 0x000fda0003f05270 */
[----:B------:R-:W-:Y:S05]  /*1730*/  @!P0 BRA `(.L_x_21) ;  /* 0x0000000000048947 */ /* 0x000fea0003800000 */
[----:B------:R-:W-:Y:S01]  /*1740*/  BPT.TRAP 0x1 ;  /* 0x000000040000795c */ /* 0x000fe20000300000 */
.L_x_21:
[----:B------:R-:W1:Y:S01]  /*1750*/  S2R R5, SR_CgaCtaId ;  /* 0x0000000000057919 */ /* 0x000e620000008800 */
[----:B0-----:R-:W-:Y:S01]  /*1760*/  IMAD.WIDE.U32 R2, R4, 0x38e38e39, RZ ;  /* 0x38e38e3904027825 */ /* 0x001fe200078e00ff */
[----:B------:R-:W-:Y:S02]  /*1770*/  MOV R2, 0x400 ;  /* 0x0000040000027802 */ /* 0x000fe40000000f00 */
[----:B------:R-:W-:Y:S02]  /*1780*/  ISETP.GT.U32.AND P0, PT, R0, 0x1, PT ;  /* 0x000000010000780c */ /* 0x000fe40003f04070 */
[----:B------:R-:W-:-:S05]  /*1790*/  SHF.R.U32.HI R3, RZ, 0x2, R3 ;  /* 0x00000002ff037819 */ /* 0x000fca0000011603 */
[----:B------:R-:W-:Y:S01]  /*17a0*/  IMAD R4, R3, -0x12, R4 ;  /* 0xffffffee03047824 */ /* 0x000fe200078e0204 */
[----:B-1----:R-:W-:-:S05]  /*17b0*/  LEA R5, R5, R2, 0x18 ;  /* 0x0000000205057211 */ /* 0x002fca00078ec0ff */
[----:B------:R-:W-:-:S04]  /*17c0*/  IMAD R4, R4, 0x8, R5 ;  /* 0x0000000804047824 */ /* 0x000fc800078e0205 */
[----:B------:R-:W-:-:S05]  /*17d0*/  VIADD R4, R4, 0x36090 ;  /* 0x0003609004047836 */ /* 0x000fca0000000000 */
[----:B------:R-:W-:-:S04]  /*17e0*/  PRMT R4, RZ, 0x654, R4 ;  /* 0x00000654ff047816 */ /* 0x000fc80000000004 */
[----:B------:R1:W-:Y:S01]  /*17f0*/  SYNCS.ARRIVE.TRANS64.RED.A1T0 RZ, [R4+URZ], RZ ;  /* 0x000000ff04ff79a7 */ /* 0x0003e2000810043f */
[----:B------:R-:W-:Y:S05]  /*1800*/  @P0 BRA `(.L_x_20) ;  /* 0x0000000000040947 */ /* 0x000fea0003800000 */
[----:B------:R-:W-:Y:S01]  /*1810*/  BPT.TRAP 0x1 ;  /* 0x000000040000795c */ /* 0x000fe20000300000 */
.L_x_20:
[----:B0-----:R-:W0:Y:S01]  /*1820*/  S2R R3, SR_TID.X ;  /* 0x0000000000037919 */ /* 0x001e220000002100 */
[----:B------:R-:W2:Y:S01]  /*1830*/  LDC.64 R18, c[0x0][0x658] ;  /* 0x00019600ff127b82 */ /* 0x000ea20000000a00 */
[----:B------:R-:W4:Y:S01]  /*1840*/  S2R R11, SR_CTAID.X ;  /* 0x00000000000b7919 */ /* 0x000f220000002500 */
[----:B0-----:R-:W-:-:S04]  /*1850*/  SHF.R.S32.HI R0, RZ, 0x1f, R3 ;  /* 0x0000001fff007819 */ /* 0x001fc80000011403 */
[----:B------:R-:W-:Y:S01]  /*1860*/  LEA.HI R0, R0, R3, RZ, 0x7 ;  /* 0x0000000300007211 */ /* 0x000fe200078f38ff */
[----:B----4-:R-:W-:-:S03]  /*1870*/  IMAD.SHL.U32 R10, R11, 0x80, RZ ;  /* 0x000000800b0a7824 */ /* 0x010fc600078e00ff */
[----:B------:R-:W-:-:S05]  /*1880*/  LOP3.LUT R0, R0, 0xffffff80, RZ, 0xc0, !PT ;  /* 0xffffff8000007812 */ /* 0x000fca00078ec0ff */
[----:B------:R-:W-:Y:S02]  /*1890*/  IMAD.IADD R0, R3, 0x1, -R0 ;  /* 0x0000000103007824 */ /* 0x000fe400078e0a00 */
[----:B------:R-:W0:Y:S03]  /*18a0*/  LDC.64 R2, c[0x0][0x280] ;  /* 0x0000a000ff027b82 */ /* 0x000e260000000a00 */
[----:B------:R-:W-:-:S04]  /*18b0*/  SHF.R.S32.HI R5, RZ, 0x1f, R0 ;  /* 0x0000001fff057819 */ /* 0x000fc80000011400 */
[CC--:B------:R-:W-:Y:S02]  /*18c0*/  LEA.HI R6, R5.reuse, R0.reuse, RZ, 0x2 ;  /* 0x0000000005067211 */ /* 0x0c0fe400078f10ff */
[----:B------:R-:W-:Y:S02]  /*18d0*/  LEA.HI R8, R5, R0, RZ, 0x5 ;  /* 0x0000000005087211 */ /* 0x000fe400078f28ff */
[--C-:B-1----:R-:W-:Y:S02]  /*18e0*/  SHF.R.S32.HI R4, RZ, 0x2, R6.reuse ;  /* 0x00000002ff047819 */ /* 0x102fe40000011406 */
[----:B------:R-:W-:Y:S02]  /*18f0*/  SHF.R.S32.HI R7, RZ, 0x1f, R6 ;  /* 0x0000001fff077819 */ /* 0x000fe40000011406 */
[----:B------:R-:W-:Y:S02]  /*1900*/  SHF.R.S32.HI R9, RZ, 0x5, R8 ;  /* 0x00000005ff097819 */ /* 0x000fe40000011408 */
[----:B------:R-:W-:-:S04]  /*1910*/  LEA.HI R7, R7, R4, RZ, 0x3 ;  /* 0x0000000407077211 */ /* 0x000fc800078f18ff */
[----:B------:R-:W-:Y:S02]  /*1920*/  LOP3.LUT R7, R7, 0xfffffff8, RZ, 0xc0, !PT ;  /* 0xfffffff807077812 */ /* 0x000fe400078ec0ff */
[----:B0-----:R-:W-:-:S03]  /*1930*/  ISETP.GE.AND P0, PT, R10, R2, PT ;  /* 0x000000020a00720c */ /* 0x001fc60003f06270 */
[----:B------:R-:W-:Y:S01]  /*1940*/  IMAD.IADD R4, R4, 0x1, -R7 ;  /* 0x0000000104047824 */ /* 0x000fe200078e0a07 */
[----:B------:R-:W-:-:S04]  /*1950*/  LOP3.LUT R7, R6, 0xfffffffc, RZ, 0xc0, !PT ;  /* 0xfffffffc06077812 */ /* 0x000fc800078ec0ff */
[--C-:B------:R-:W-:Y:S01]  /*1960*/  SHF.R.S32.HI R5, RZ, 0x1f, R4.reuse ;  /* 0x0000001fff057819 */ /* 0x100fe20000011404 */
[----:B------:R-:W-:Y:S02]  /*1970*/  IMAD.IADD R0, R0, 0x1, -R7 ;  /* 0x0000000100007824 */ /* 0x000fe400078e0a07 */
[----:B------:R-:W-:-:S04]  /*1980*/  IMAD.WIDE R22, R9, 0x10, R4 ;  /* 0x0000001009167825 */ /* 0x000fc800078e0204 */
[----:B------:R-:W-:Y:S02]  /*1990*/  IMAD.SHL.U32 R16, R0, 0x2, RZ ;  /* 0x0000000200107824 */ /* 0x000fe400078e00ff */
[----:B------:R-:W-:-:S03]  /*19a0*/  IMAD.WIDE R22, R11, 0x80, R22 ;  /* 0x000000800b167825 */ /* 0x000fc600078e0216 */
[----:B------:R-:W-:Y:S01]  /*19b0*/  SHF.R.S32.HI R17, RZ, 0x1f, R16 ;  /* 0x0000001fff117819 */ /* 0x000fe20000011410 */
[----:B--2---:R-:W-:Y:S06]  /*19c0*/  @P0 EXIT ;  /* 0x000000000000094d */ /* 0x004fec0003800000 */
[----:B------:R-:W-:Y:S01]  /*19d0*/  ULDC UR4, c[0x0][0x288] ;  /* 0x0000a20000047ab9 */ /* 0x000fe20000000800 */
[----:B------:R-:W-:Y:S01]  /*19e0*/  IMAD.SHL.U32 R97, R97, 0x40, RZ ;  /* 0x0000004061617824 */ /* 0x000fe200078e00ff */
[----:B------:R-:W-:Y:S01]  /*19f0*/  ISETP.GE.AND P0, PT, R95, UR4, PT ;  /* 0x000000045f007c0c */ /* 0x000fe2000bf06270 */
[-C--:B------:R-:W-:Y:S01]  /*1a00*/  IMAD.WIDE.U32 R6, R22, R18.reuse, R16 ;  /* 0x0000001216067225 */ /* 0x080fe200078e0010 */
[----:B------:R-:W-:Y:S01]  /*1a10*/  SHF.R.S32.HI R96, RZ, 0x1f, R95 ;  /* 0x0000001fff607819 */ /* 0x000fe2000001145f */
[----:B------:R-:W-:Y:S01]  /*1a20*/  ULDC.64 UR4, c[0x0][0x660] ;  /* 0x0001980000047ab9 */ /* 0x000fe20000000a00 */
[----:B------:R-:W-:Y:S01]  /*1a30*/  ISETP.GE.OR P0, PT, R97, R3, P0 ;  /* 0x000000036100720c */ /* 0x000fe20000706670 */
[----:B------:R-:W-:Y:S01]  /*1a40*/  IMAD R8, R23, R18, RZ ;  /* 0x0000001217087224 */ /* 0x000fe200078e02ff */
[----:B------:R-:W-:Y:S01]  /*1a50*/  SHF.R.S32.HI R91, RZ, 0x1f, R97 ;  /* 0x0000001fff5b7819 */ /* 0x000fe20000011461 */
[----:B------:R-:W-:Y:S01]  /*1a60*/  IMAD R12, R96, UR4, RZ ;  /* 0x00000004600c7c24 */ /* 0x000fe2000f8e02ff */
[----:B------:R-:W-:Y:S01]  /*1a70*/  IADD3 R6, P1, R97, R6, RZ ;  /* 0x0000000661067210 */ /* 0x000fe20007f3e0ff */
[----:B------:R-:W-:-:S05]  /*1a80*/  IMAD R8, R22, R19, R8 ;  /* 0x0000001316087224 */ /* 0x000fca00078e0208 */
[----:B------:R-:W-:-:S03]  /*1a90*/  IADD3.X R7, R91, R7, R8, P1, !PT ;  /* 0x000000075b077210 */ /* 0x000fc60000ffe408 */
[----:B------:R-:W-:Y:S05]  /*1aa0*/  @P0 EXIT ;  /* 0x000000000000094d */ /* 0x000fea0003800000 */
[----:B------:R-:W-:Y:S01]  /*1ab0*/  ULDC UR6, c[0x0][0x28c] ;  /* 0x0000a30000067ab9 */ /* 0x000fe20000000800 */
[C---:B------:R-:W-:Y:S01]  /*1ac0*/  IMAD R11, R95.reuse, UR5, R12 ;  /* 0x000000055f0b7c24 */ /* 0x040fe2000f8e020c */
[----:B------:R-:W-:Y:S01]  /*1ad0*/  ISETP.GE.AND P0, PT, R20, UR6, PT ;  /* 0x0000000614007c0c */ /* 0x000fe2000bf06270 */
[----:B------:R-:W-:Y:S01]  /*1ae0*/  ULDC UR6, c[0x0][0x290] ;  /* 0x0000a40000067ab9 */ /* 0x000fe20000000800 */
[----:B------:R-:W-:Y:S01]  /*1af0*/  IMAD.WIDE.U32 R6, R95, UR4, R6 ;  /* 0x000000045f067c25 */ /* 0x000fe2000f8e0006 */
[----:B------:R-:W-:Y:S01]  /*1b00*/  SHF.R.S32.HI R12, RZ, 0x1f, R94 ;  /* 0x0000001fff0c7819 */ /* 0x000fe2000001145e */
[----:B------:R-:W-:Y:S01]  /*1b10*/  ULDC.64 UR4, c[0x0][0x670] ;  /* 0x00019c0000047ab9 */ /* 0x000fe20000000a00 */
[----:B------:R-:W-:Y:S01]  /*1b20*/  ISETP.GE.OR P0, PT, R94, UR6, P0 ;  /* 0x000000065e007c0c */ /* 0x000fe20008706670 */
[----:B------:R-:W-:Y:S01]  /*1b30*/  IMAD.IADD R7, R7, 0x1, R11 ;  /* 0x0000000107077824 */ /* 0x000fe200078e020b */
[----:B------:R-:W-:Y:S01]  /*1b40*/  SHF.R.S32.HI R8, RZ, 0x1f, R20 ;  /* 0x0000001fff087819 */ /* 0x000fe20000011414 */
[----:B------:R-:W-:-:S02]  /*1b50*/  IMAD R11, R12, UR4, RZ ;  /* 0x000000040c0b7c24 */ /* 0x000fc4000f8e02ff */
[----:B------:R-:W-:-:S04]  /*1b60*/  IMAD.WIDE.U32 R6, R94, UR4, R6 ;  /* 0x000000045e067c25 */ /* 0x000fc8000f8e0006 */
[----:B------:R-:W-:Y:S02]  /*1b70*/  IMAD R11, R94, UR5, R11 ;  /* 0x000000055e0b7c24 */ /* 0x000fe4000f8e020b */
[----:B------:R-:W-:Y:S02]  /*1b80*/  IMAD R9, R9, -0x10, -R10 ;  /* 0xfffffff009097824 */ /* 0x000fe400078e0a0a */
[----:B------:R-:W-:Y:S05]  /*1b90*/  @P0 EXIT ;  /* 0x000000000000094d */ /* 0x000fea0003800000 */
[----:B------:R-:W-:Y:S01]  /*1ba0*/  ULDC.64 UR4, c[0x0][0x668] ;  /* 0x00019a0000047ab9 */ /* 0x000fe20000000a00 */
[----:B------:R-:W-:Y:S01]  /*1bb0*/  IMAD R88, R0, -0x2, R3 ;  /* 0xfffffffe00587824 */ /* 0x000fe200078e0203 */
[----:B---3-5:R-:W-:Y:S01]  /*1bc0*/  FSETP.NEU.AND P1, PT, R90, RZ, PT ;  /* 0x000000ff5a00720b */ /* 0x028fe20003f2d000 */
[----:B------:R-:W-:Y:S01]  /*1bd0*/  IMAD.IADD R7, R7, 0x1, R11 ;  /* 0x0000000107077824 */ /* 0x000fe200078e020b */
[----:B------:R-:W-:Y:S01]  /*1be0*/  IADD3 R0, R9, R2, -R4 ;  /* 0x0000000209007210 */ /* 0x000fe20007ffe804 */
[----:B------:R-:W-:Y:S02]  /*1bf0*/  IMAD R3, R8, UR4, RZ ;  /* 0x0000000408037c24 */ /* 0x000fe4000f8e02ff */
[----:B------:R-:W-:-:S04]  /*1c00*/  IMAD.WIDE.U32 R10, R20, UR4, R6 ;  /* 0x00000004140a7c25 */ /* 0x000fc8000f8e0006 */
[----:B------:R-:W-:Y:S01]  /*1c10*/  IMAD R5, R20, UR5, R3 ;  /* 0x0000000514057c24 */ /* 0x000fe2000f8e0203 */
[----:B------:R-:W-:Y:S01]  /*1c20*/  ULDC.64 UR4, c[0x0][0x640] ;  /* 0x0001900000047ab9 */ /* 0x000fe20000000a00 */
[----:B------:R-:W-:Y:S02]  /*1c30*/  IMAD.IADD R88, R88, 0x1, -R97 ;  /* 0x0000000158587824 */ /* 0x000fe400078e0a61 */
[----:B------:R-:W-:-:S03]  /*1c40*/  IMAD R3, R8, UR4, RZ ;  /* 0x0000000408037c24 */ /* 0x000fc6000f8e02ff */
[----:B------:R-:W-:Y:S01]  /*1c50*/  ISETP.GT.AND P6, PT, R88, RZ, PT ;  /* 0x000000ff5800720c */ /* 0x000fe20003fc4270 */
[----:B------:R-:W-:Y:S02]  /*1c60*/  IMAD R13, R20, UR5, R3 ;  /* 0x00000005140d7c24 */ /* 0x000fe4000f8e0203 */
[----:B------:R-:W-:Y:S01]  /*1c70*/  IMAD.IADD R3, R11, 0x1, R5 ;  /* 0x000000010b037824 */ /* 0x000fe200078e0205 */
[----:B------:R-:W-:Y:S01]  /*1c80*/  ISETP.GT.AND P0, PT, R0, RZ, P6 ;  /* 0x000000ff0000720c */ /* 0x000fe20003704270 */
[----:B------:R-:W-:-:S12]  /*1c90*/  @!P1 BRA `(.L_x_22) ;  /* 0x00000034007c9947 */ /* 0x000fd80003800000 */
[----:B------:R-:W-:Y:S01]  /*1ca0*/  IADD3 R4, P1, R97, R16, RZ ;  /* 0x0000001061047210 */ /* 0x000fe20007f3e0ff */
[----:B------:R-:W-:Y:S01]  /*1cb0*/  ULDC.64 UR6, c[0x0][0x638] ;  /* 0x00018e0000067ab9 */ /* 0x000fe20000000a00 */
[----:B------:R-:W-:Y:S01]  /*1cc0*/  ULDC.64 UR8, c[0x0][0x648] ;  /* 0x0001920000087ab9 */ /* 0x000fe20000000a00 */
[----:B------:R-:W-:Y:S01]  /*1cd0*/  IMAD R96, R96, UR6, RZ ;  /* 0x0000000660607c24 */ /* 0x000fe2000f8e02ff */
[----:B------:R-:W-:Y:S01]  /*1ce0*/  ULDC.64 UR10, c[0x0][0x630] ;  /* 0x00018c00000a7ab9 */ /* 0x000fe20000000a00 */
[----:B------:R-:W-:Y:S01]  /*1cf0*/  IMAD.X R5, R91, 0x1, R17, P1 ;  /* 0x000000015b057824 */ /* 0x000fe200008e0611 */
[----:B------:R-:W-:Y:S01]  /*1d00*/  ULDC.64 UR14, c[0x0][0x628] ;  /* 0x00018a00000e7ab9 */ /* 0x000fe20000000a00 */
[C---:B------:R-:W-:Y:S02]  /*1d10*/  IMAD R96, R95.reuse, UR7, R96 ;  /* 0x000000075f607c24 */ /* 0x040fe4000f8e0260 */
[----:B------:R-:W-:-:S04]  /*1d20*/  IMAD.WIDE.U32 R4, R95, UR6, R4 ;  /* 0x000000065f047c25 */ /* 0x000fc8000f8e0004 */
[----:B------:R-:W-:Y:S02]  /*1d30*/  IMAD R7, R12, UR8, RZ ;  /* 0x000000080c077c24 */ /* 0x000fe4000f8e02ff */
[----:B------:R-:W-:Y:S02]  /*1d40*/  IMAD.IADD R5, R5, 0x1, R96 ;  /* 0x0000000105057824 */ /* 0x000fe400078e0260 */
[C---:B------:R-:W-:Y:S02]  /*1d50*/  IMAD R98, R94.reuse, UR9, R7 ;  /* 0x000000095e627c24 */ /* 0x040fe4000f8e0207 */
[----:B------:R-:W-:-:S04]  /*1d60*/  IMAD.WIDE.U32 R4, R94, UR8, R4 ;  /* 0x000000085e047c25 */ /* 0x000fc8000f8e0004 */
[----:B------:R-:W-:Y:S02]  /*1d70*/  IMAD.IADD R5, R5, 0x1, R98 ;  /* 0x0000000105057824 */ /* 0x000fe400078e0262 */
[----:B------:R-:W-:Y:S02]  /*1d80*/  IMAD R15, R23, UR10, RZ ;  /* 0x0000000a170f7c24 */ /* 0x000fe4000f8e02ff */
[----:B------:R-:W-:-:S04]  /*1d90*/  IMAD.WIDE.U32 R8, R20, UR4, R4 ;  /* 0x0000000414087c25 */ /* 0x000fc8000f8e0004 */
[----:B------:R-:W-:Y:S02]  /*1da0*/  IMAD.IADD R7, R13, 0x1, R9 ;  /* 0x000000010d077824 */ /* 0x000fe400078e0209 */
[----:B------:R-:W-:Y:S02]  /*1db0*/  IMAD.MOV.U32 R6, RZ, RZ, R8 ;  /* 0x000000ffff067224 */ /* 0x000fe400078e0008 */
[C---:B------:R-:W-:Y:S02]  /*1dc0*/  IMAD R15, R22.reuse, UR11, R15 ;  /* 0x0000000b160f7c24 */ /* 0x040fe4000f8e020f */
[----:B------:R-:W-:-:S04]  /*1dd0*/  IMAD.WIDE.U32 R4, R22, UR10, R6 ;  /* 0x0000000a16047c25 */ /* 0x000fc8000f8e0006 */
[----:B------:R-:W-:Y:S01]  /*1de0*/  IMAD.IADD R5, R5, 0x1, R15 ;  /* 0x0000000105057824 */ /* 0x000fe200078e020f */
[----:B------:R-:W-:-:S04]  /*1df0*/  LEA R92, P1, R4, UR14, 0x1 ;  /* 0x0000000e045c7c11 */ /* 0x000fc8000f8208ff */
[----:B------:R-:W-:-:S05]  /*1e00*/  LEA.HI.X R93, R4, UR15, R5, 0x1, P1 ;  /* 0x0000000f045d7c11 */ /* 0x000fca00088f0c05 */
[----:B------:R0:W2:Y:S01]  /*1e10*/  @P0 LDG.E.LTC128B.U16 R11, desc[UR12][R92.64] ;  /* 0x0000000c5c0b0981 */ /* 0x0000a2000c1e1520 */
[----:B------:R-:W-:Y:S01]  /*1e20*/  IMAD.WIDE.U32 R20, R20, UR4, RZ ;  /* 0x0000000414147c25 */ /* 0x000fe2000f8e00ff */
[----:B------:R-:W-:Y:S01]  /*1e30*/  ULDC.64 UR4, c[0x0][0x650] ;  /* 0x0001940000047ab9 */ /* 0x000fe20000000a00 */
[----:B------:R-:W-:Y:S01]  /*1e40*/  ISETP.GT.AND P4, PT, R88, 0x1, PT ;  /* 0x000000015800780c */ /* 0x000fe20003f84270 */
[----:B------:R-:W-:Y:S01]  /*1e50*/  BSSY B0, `(.L_x_23) ;  /* 0x0000019000007945 */ /* 0x000fe20003800000 */
[----:B------:R-:W-:Y:S02]  /*1e60*/  IMAD.IADD R13, R21, 0x1, R13 ;  /* 0x00000001150d7824 */ /* 0x000fe400078e020d */
[----:B------:R-:W-:-:S04]  /*1e70*/  IMAD.MOV.U32 R12, RZ, RZ, R20 ;  /* 0x000000ffff0c7224 */ /* 0x000fc800078e0014 */
[----:B------:R-:W-:-:S04]  /*1e80*/  IMAD.WIDE.U32 R4, R22, UR10, R12 ;  /* 0x0000000a16047c25 */ /* 0x000fc8000f8e000c */
[----:B------:R-:W-:Y:S02]  /*1e90*/  IMAD.IADD R5, R15, 0x1, R5 ;  /* 0x000000010f057824 */ /* 0x000fe400078e0205 */
[----:B------:R-:W-:-:S04]  /*1ea0*/  IMAD.WIDE.U32 R4, R94, UR8, R4 ;  /* 0x000000085e047c25 */ /* 0x000fc8000f8e0004 */
[----:B------:R-:W-:Y:S02]  /*1eb0*/  IMAD.IADD R5, R98, 0x1, R5 ;  /* 0x0000000162057824 */ /* 0x000fe400078e0205 */
[----:B------:R-:W-:-:S04]  /*1ec0*/  IMAD.WIDE.U32 R4, R95, UR6, R4 ;  /* 0x000000065f047c25 */ /* 0x000fc8000f8e0004 */
[----:B0-----:R-:W-:Y:S01]  /*1ed0*/  IMAD.IADD R93, R96, 0x1, R5 ;  /* 0x00000001605d7824 */ /* 0x001fe200078e0205 */
[----:B------:R-:W-:Y:S02]  /*1ee0*/  IADD3 R14, P2, P3, R97, R4, R16 ;  /* 0x00000004610e7210 */ /* 0x000fe40007b5e010 */
[C---:B------:R-:W-:Y:S02]  /*1ef0*/  LEA R4, P1, R10.reuse, UR4, 0x1 ;  /* 0x000000040a047c11 */ /* 0x040fe4000f8208ff */
[----:B------:R-:W-:Y:S02]  /*1f00*/  IADD3.X R93, R91, R93, R17, P2, P3 ;  /* 0x0000005d5b5d7210 */ /* 0x000fe400017e6411 */
[----:B------:R-:W-:Y:S02]  /*1f10*/  LEA.HI.X R5, R10, UR5, R3, 0x1, P1 ;  /* 0x000000050a057c11 */ /* 0x000fe400088f0c03 */
[----:B------:R-:W-:Y:S02]  /*1f20*/  ISETP.GT.AND P1, PT, R0, RZ, P4 ;  /* 0x000000ff0000720c */ /* 0x000fe40002724270 */
[----:B------:R-:W-:-:S04]  /*1f30*/  LEA R2, P2, R14, UR14, 0x1 ;  /* 0x0000000e0e027c11 */ /* 0x000fc8000f8408ff */
[----:B------:R-:W-:Y:S01]  /*1f40*/  LEA.HI.X R3, R14, UR15, R93, 0x1, P2 ;  /* 0x0000000f0e037c11 */ /* 0x000fe200090f0c5d */
[C---:B--2---:R-:W-:Y:S01]  /*1f50*/  IMAD.U32 R99, R11.reuse, 0x10000, RZ ;  /* 0x000100000b637824 */ /* 0x044fe200078e00ff */
[----:B------:R-:W-:-:S03]  /*1f60*/  PRMT R100, R11, 0x7610, R100 ;  /* 0x000076100b647816 */ /* 0x000fc60000000064 */
[----:B------:R-:W-:-:S04]  /*1f70*/  FMUL R99, R99, R90 ;  /* 0x0000005a63637220 */ /* 0x000fc80000400000 */
[----:B------:R-:W-:Y:S01]  /*1f80*/  FFMA R99, R56, R89, R99 ;  /* 0x0000005938637223 */ /* 0x000fe20000000063 */
[----:B------:R-:W-:-:S04]  /*1f90*/  P2R R56, PR, RZ, 0x10 ;  /* 0x00000010ff387803 */ /* 0x000fc80000000000 */
[----:B------:R-:W-:-:S05]  /*1fa0*/  F2FP.BF16.F32.PACK_AB R99, RZ, R99 ;  /* 0x00000063ff63723e */ /* 0x000fca00000010ff */
[----:B------:R0:W-:Y:S01]  /*1fb0*/  @P0 STG.E.U16 desc[UR12][R4.64], R99 ;  /* 0x0000006304000986 */ /* 0x0001e2000c10150c */
[----:B------:R-:W-:Y:S05]  /*1fc0*/  @!P1 BRA `(.L_x_24) ;  /* 0x0000000000049947 */ /* 0x000fea0003800000 */
[----:B------:R1:W5:Y:S02]  /*1fd0*/  LDG.E.LTC128B.U16 R100, desc[UR12][R2.64+0x2] ;  /* 0x0000020c02647981 */ /* 0x000364000c1e1520 */
.L_x_24:
[----:B------:R-:W-:Y:S05]  /*1fe0*/  BSYNC B0 ;  /* 0x0000000000007941 */ /* 0x000fea0003800000 */
.L_x_23:
[----:B------:R-:W-:Y:S01]  /*1ff0*/  USHF.L.U32 UR4, UR10, 0x3, URZ ;  /* 0x000000030a047899 */ /* 0x000fe2000800063f */
[----:B-----5:R-:W-:Y:S01]  /*2000*/  IMAD.U32 R11, R100, 0x10000, RZ ;  /* 0x00010000640b7824 */ /* 0x020fe200078e00ff */
[----:B------:R-:W-:Y:S01]  /*2010*/  USHF.L.U64.HI UR5, UR10, 0x3, UR11 ;  /* 0x000000030a057899 */ /* 0x000fe2000801020b */
[----:B------:R-:W-:Y:S02]  /*2020*/  ISETP.GT.AND P0, PT, R0, 0x8, P6 ;  /* 0x000000080000780c */ /* 0x000fe40003704270 */
[----:B------:R-:W-:Y:S01]  /*2030*/  FMUL R14, R11, R90 ;  /* 0x0000005a0b0e7220 */ /* 0x000fe20000400000 */
[----:B------:R-:W-:Y:S02]  /*2040*/  IMAD.U32 R92, RZ, RZ, UR4 ;  /* 0x00000004ff5c7e24 */ /* 0x000fe4000f8e00ff */
[----:B------:R-:W-:Y:S02]  /*2050*/  IMAD.U32 R93, RZ, RZ, UR5 ;  /* 0x00000005ff5d7e24 */ /* 0x000fe4000f8e00ff */
[----:B------:R-:W-:Y:S01]  /*2060*/  FFMA R14, R57, R89, R14 ;  /* 0x00000059390e7223 */ /* 0x000fe2000000000e */
[----:B------:R-:W-:-:S04]  /*2070*/  IMAD.WIDE.U32 R10, R22, UR10, R92 ;  /* 0x0000000a160a7c25 */ /* 0x000fc8000f8e005c */
[----:B------:R-:W-:Y:S01]  /*2080*/  IMAD.IADD R57, R15, 0x1, R11 ;  /* 0x000000010f397824 */ /* 0x000fe200078e020b */
[----:B------:R-:W-:Y:S02]  /*2090*/  IADD3 R11, P2, R8, R10, RZ ;  /* 0x0000000a080b7210 */ /* 0x000fe40007f5e0ff */
[----:B------:R-:W-:-:S03]  /*20a0*/  F2FP.BF16.F32.PACK_AB R15, RZ, R14 ;  /* 0x0000000eff0f723e */ /* 0x000fc600000010ff */
[----:B------:R-:W-:Y:S01]  /*20b0*/  IMAD.X R102, R57, 0x1, R7, P2 ;  /* 0x0000000139667824 */ /* 0x000fe200010e0607 */
[----:B------:R-:W-:Y:S02]  /*20c0*/  LEA R14, P2, R11, UR14, 0x1 ;  /* 0x0000000e0b0e7c11 */ /* 0x000fe4000f8408ff */
[----:B0-----:R-:W-:Y:S02]  /*20d0*/  PRMT R99, R15, 0x7610, R99 ;  /* 0x000076100f637816 */ /* 0x001fe40000000063 */
[----:B------:R-:W-:-:S03]  /*20e0*/  LEA.HI.X R15, R11, UR15, R102, 0x1, P2 ;  /* 0x0000000f0b0f7c11 */ /* 0x000fc600090f0c66 */
[----:B------:R0:W-:Y:S04]  /*20f0*/  @P1 STG.E.U16 desc[UR12][R4.64+0x2], R99 ;  /* 0x0000026304001986 */ /* 0x0001e8000c10150c */
[----:B------:R2:W3:Y:S01]  /*2100*/  @P0 LDG.E.LTC128B.U16 R100, desc[UR12][R14.64] ;  /* 0x0000000c0e640981 */ /* 0x0004e2000c1e1520 */
[----:B------:R-:W-:Y:S01]  /*2110*/  IADD3 R10, P1, R20, R10, RZ ;  /* 0x0000000a140a7210 */ /* 0x000fe20007f3e0ff */
[----:B------:R-:W-:Y:S04]  /*2120*/  BSSY B0, `(.L_x_25) ;  /* 0x0000016000007945 */ /* 0x000fe80003800000 */
[----:B------:R-:W-:-:S02]  /*2130*/  IMAD.X R11, R57, 0x1, R13, P1 ;  /* 0x00000001390b7824 */ /* 0x000fc400008e060d */
[----:B0-----:R-:W-:Y:S02]  /*2140*/  IMAD.SHL.U32 R99, R18, 0x10, RZ ;  /* 0x0000001012637824 */ /* 0x001fe400078e00ff */
[----:B------:R-:W-:-:S03]  /*2150*/  IMAD.WIDE.U32 R10, R94, UR8, R10 ;  /* 0x000000085e0a7c25 */ /* 0x000fc6000f8e000a */
[----:B--2---:R-:W-:Y:S01]  /*2160*/  IADD3 R14, P1, R99, R4, RZ ;  /* 0x00000004630e7210 */ /* 0x004fe20007f3e0ff */
[----:B------:R-:W-:Y:S02]  /*2170*/  IMAD.IADD R11, R98, 0x1, R11 ;  /* 0x00000001620b7824 */ /* 0x000fe400078e020b */
[----:B------:R-:W-:-:S04]  /*2180*/  IMAD.WIDE.U32 R10, R95, UR6, R10 ;  /* 0x000000065f0a7c25 */ /* 0x000fc8000f8e000a */
[----:B---3--:R-:W-:-:S04]  /*2190*/  IMAD.U32 R57, R100, 0x10000, RZ ;  /* 0x0001000064397824 */ /* 0x008fc800078e00ff */
[----:B------:R-:W-:-:S04]  /*21a0*/  FMUL R57, R57, R90 ;  /* 0x0000005a39397220 */ /* 0x000fc80000400000 */
[----:B------:R-:W-:Y:S01]  /*21b0*/  FFMA R57, R58, R89, R57 ;  /* 0x000000593a397223 */ /* 0x000fe20000000039 */
[----:B------:R-:W-:Y:S01]  /*21c0*/  IMAD.IADD R58, R96, 0x1, R11 ;  /* 0x00000001603a7824 */ /* 0x000fe200078e020b */
[----:B------:R-:W-:-:S03]  /*21d0*/  IADD3 R11, P2, P3, R97, R10, R16 ;  /* 0x0000000a610b7210 */ /* 0x000fc60007b5e010 */
[----:B------:R-:W-:Y:S02]  /*21e0*/  F2FP.BF16.F32.PACK_AB R101, RZ, R57 ;  /* 0x00000039ff65723e */ /* 0x000fe400000010ff */
[----:B------:R-:W-:Y:S02]  /*21f0*/  SHF.L.U64.HI R57, R18, 0x4, R19 ;  /* 0x0000000412397819 */ /* 0x000fe40000010213 */
[----:B------:R-:W-:Y:S02]  /*2200*/  IADD3.X R58, R91, R58, R17, P2, P3 ;  /* 0x0000003a5b3a7210 */ /* 0x000fe400017e6411 */
[----:B------:R-:W-:Y:S01]  /*2210*/  ISETP.GT.AND P2, PT, R0, 0x8, P4 ;  /* 0x000000080000780c */ /* 0x000fe20002744270 */
[----:B------:R-:W-:Y:S01]  /*2220*/  IMAD.X R15, R57, 0x1, R5, P1 ;  /* 0x00000001390f7824 */ /* 0x000fe200008e0605 */
[----:B------:R-:W-:-:S04]  /*2230*/  LEA R10, P3, R11, UR14, 0x1 ;  /* 0x0000000e0b0a7c11 */ /* 0x000fc8000f8608ff */
[----:B------:R0:W-:Y:S01]  /*2240*/  @P0 STG.E.U16 desc[UR12][R14.64], R101 ;  /* 0x000000650e000986 */ /* 0x0001e2000c10150c */
[----:B------:R-:W-:-:S06]  /*2250*/  LEA.HI.X R11, R11, UR15, R58, 0x1, P3 ;  /* 0x0000000f0b0b7c11 */ /* 0x000fcc00098f0c3a */
[----:B------:R-:W-:Y:S05]  /*2260*/  @!P2 BRA `(.L_x_26) ;  /* 0x000000000004a947 */ /* 0x000fea0003800000 */
[----:B------:R2:W5:Y:S02]  /*2270*/  LDG.E.LTC128B.U16 R100, desc[UR12][R10.64+0x2] ;  /* 0x0000020c0a647981 */ /* 0x000564000c1e1520 */
.L_x_26:
[----:B------:R-:W-:Y:S05]  /*2280*/  BSYNC B0 ;  /* 0x0000000000007941 */ /* 0x000fea0003800000 */
.L_x_25:
[----:B0----5:R-:W-:Y:S01]  /*2290*/  IMAD.U32 R101, R100, 0x10000, RZ ;  /* 0x0001000064657824 */ /* 0x021fe200078e00ff */
[----:B------:R-:W-:Y:S01]  /*22a0*/  ISETP.GT.AND P3, PT, R88, 0x8, PT ;  /* 0x000000085800780c */ /* 0x000fe20003f64270 */
[----:B------:R-:W-:Y:S02]  /*22b0*/  BSSY B0, `(.L_x_27) ;  /* 0x0000009000007945 */ /* 0x000fe40003800000 */
[----:B------:R-:W-:Y:S01]  /*22c0*/  FMUL R58, R101, R90 ;  /* 0x0000005a653a7220 */ /* 0x000fe20000400000 */
[----:B------:R-:W-:-:S03]  /*22d0*/  ISETP.GT.AND P0, PT, R0, RZ, P3 ;  /* 0x000000ff0000720c */ /* 0x000fc60001f04270 */
[----:B------:R-:W-:-:S05]  /*22e0*/  FFMA R58, R59, R89, R58 ;  /* 0x000000593b3a7223 */ /* 0x000fca000000003a */
[----:B------:R-:W-:Y:S02]  /*22f0*/  F2FP.BF16.F32.PACK_AB R59, RZ, R58 ;  /* 0x0000003aff3b723e */ /* 0x000fe400000010ff */
[----:B------:R-:W-:-:S03]  /*2300*/  P2R R58, PR, RZ, 0x8 ;  /* 0x00000008ff3a7803 */ /* 0x000fc60000000000 */
[----:B------:R0:W-:Y:S01]  /*2310*/  @P2 STG.E.U16 desc[UR12][R14.64+0x2], R59 ;  /* 0x0000023b0e002986 */ /* 0x0001e2000c10150c */
[----:B------:R-:W-:Y:S05]  /*2320*/  @!P0 BRA `(.L_x_28) ;  /* 0x0000000000048947 */ /* 0x000fea0003800000 */
[----:B------:R3:W5:Y:S02]  /*2330*/  LDG.E.LTC128B.U16 R100, desc[UR12][R2.64+0x10] ;  /* 0x0000100c02647981 */ /* 0x000764000c1e1520 */
.L_x_28:
[----:B------:R-:W-:Y:S05]  /*2340*/  BSYNC B0 ;  /* 0x0000000000007941 */ /* 0x000fea0003800000 */
.L_x_27:
[----:B0----5:R-:W-:Y:S01]  /*2350*/  IMAD.U32 R59, R100, 0x10000, RZ ;  /* 0x00010000643b7824 */ /* 0x021fe200078e00ff */
[----:B------:R-:W-:Y:S01]  /*2360*/  ISETP.GT.AND P2, PT, R88, 0x9, PT ;  /* 0x000000095800780c */ /* 0x000fe20003f44270 */
[----:B------:R-:W-:Y:S02]  /*2370*/  BSSY B0, `(.L_x_29) ;  /* 0x0000009000007945 */ /* 0x000fe40003800000 */
[----:B------:R-:W-:Y:S01]  /*2380*/  FMUL R59, R59, R90 ;  /* 0x0000005a3b3b7220 */ /* 0x000fe20000400000 */
[----:B------:R-:W-:-:S03]  /*2390*/  ISETP.GT.AND P1, PT, R0, RZ, P2 ;  /* 0x000000ff0000720c */ /* 0x000fc60001724270 */
[----:B------:R-:W-:Y:S01]  /*23a0*/  FFMA R59, R60, R89, R59 ;  /* 0x000000593c3b7223 */ /* 0x000fe2000000003b */
[----:B------:R-:W-:-:S04]  /*23b0*/  P2R R60, PR, RZ, 0x4 ;  /* 0x00000004ff3c7803 */ /* 0x000fc80000000000 */
[----:B------:R-:W-:-:S05]  /*23c0*/  F2FP.BF16.F32.PACK_AB R59, RZ, R59 ;  /* 0x0000003bff3b723e */ /* 0x000fca00000010ff */
[----:B------:R0:W-:Y:S01]  /*23d0*/  @P0 STG.E.U16 desc[UR12][R4.64+0x10], R59 ;  /* 0x0000103b04000986 */ /* 0x0001e2000c10150c */
[----:B------:R-:W-:Y:S05]  /*23e0*/  @!P1 BRA `(.L_x_30) ;  /* 0x0000000000049947 */ /* 0x000fea0003800000 */
[----:B------:R4:W5:Y:S02]  /*23f0*/  LDG.E.LTC128B.U16 R100, desc[UR12][R2.64+0x12] ;  /* 0x0000120c02647981 */ /* 0x000964000c1e1520 */
.L_x_30:
[----:B------:R-:W-:Y:S05]  /*2400*/  BSYNC B0 ;  /* 0x0000000000007941 */ /* 0x000fea0003800000 */
.L_x_29:
[----:B-----5:R-:W-:Y:S01]  /*2410*/  IMAD.U32 R101, R100, 0x10000, RZ ;  /* 0x0001000064657824 */ /* 0x020fe200078e00ff */
[----:B0-----:R-:W-:Y:S01]  /*2420*/  IADD3 R59, P0, R22, 0x40, RZ ;  /* 0x00000040163b7810 */ /* 0x001fe20007f1e0ff */
[----:B------:R-:W-:Y:S01]  /*2430*/  BSSY B0, `(.L_x_31) ;  /* 0x000000e000007945 */ /* 0x000fe20003800000 */
[----:B------:R-:W-:Y:S01]  /*2440*/  PRMT R104, R100, 0x7610, R104 ;  /* 0x0000761064687816 */ /* 0x000fe20000000068 */
[----:B------:R-:W-:Y:S02]  /*2450*/  FMUL R22, R101, R90 ;  /* 0x0000005a65167220 */ /* 0x000fe40000400000 */
[----:B------:R-:W-:Y:S01]  /*2460*/  IMAD.X R23, RZ, RZ, R23, P0 ;  /* 0x000000ffff177224 */ /* 0x000fe200000e0617 */
[----:B------:R-:W-:Y:S01]  /*2470*/  ISETP.GT.AND P0, PT, R0, 0x8, P3 ;  /* 0x000000080000780c */ /* 0x000fe20001f04270 */
[----:B------:R-:W-:Y:S02]  /*2480*/  FFMA R22, R61, R89, R22 ;  /* 0x000000593d167223 */ /* 0x000fe40000000016 */
[----:B------:R-:W-:-:S03]  /*2490*/  IMAD R102, R23, UR10, RZ ;  /* 0x0000000a17667c24 */ /* 0x000fc6000f8e02ff */
[----:B------:R-:W-:Y:S01]  /*24a0*/  F2FP.BF16.F32.PACK_AB R22, RZ, R22 ;  /* 0x00000016ff16723e */ /* 0x000fe200000010ff */
[C---:B------:R-:W-:Y:S02]  /*24b0*/  IMAD R61, R59.reuse, UR11, R102 ;  /* 0x0000000b3b3d7c24 */ /* 0x040fe4000f8e0266 */
[----:B------:R-:W-:Y:S02]  /*24c0*/  IMAD.WIDE.U32 R102, R59, UR10, R12 ;  /* 0x0000000a3b667c25 */ /* 0x000fe4000f8e000c */
[----:B------:R0:W-:Y:S02]  /*24d0*/  @P1 STG.E.U16 desc[UR12][R4.64+0x12], R22 ;  /* 0x0000121604001986 */ /* 0x0001e4000c10150c */
[----:B------:R-:W-:Y:S01]  /*24e0*/  IMAD.IADD R101, R61, 0x1, R103 ;  /* 0x000000013d657824 */ /* 0x000fe200078e0267 */
[----:B------:R-:W-:Y:S06]  /*24f0*/  @!P0 BRA `(.L_x_32) ;  /* 0x0000000000048947 */ /* 0x000fec0003800000 */
[----:B------:R0:W5:Y:S02]  /*2500*/  LDG.E.LTC128B.U16 R104, desc[UR12][R10.64+0x10] ;  /* 0x0000100c0a687981 */ /* 0x000164000c1e1520 */
.L_x_32:
[----:B------:R-:W-:Y:S05]  /*2510*/  BSYNC B0 ;  /* 0x0000000000007941 */ /* 0x000fea0003800000 */
.L_x_31:
[----:B0-----:R-:W-:Y:S01]  /*2520*/  IMAD.WIDE.U32 R22, R59, UR10, R92 ;  /* 0x0000000a3b167c25 */ /* 0x001fe2000f8e005c */
[----:B------:R-:W-:Y:S03]  /*2530*/  BSSY B0, `(.L_x_33) ;  /* 0x0000016000007945 */ /* 0x000fe60003800000 */
[----:B-----5:R-:W-:Y:S01]  /*2540*/  IMAD.U32 R21, R104, 0x10000, RZ ;  /* 0x0001000068157824 */ /* 0x020fe200078e00ff */
[----:B------:R-:W-:Y:S01]  /*2550*/  IADD3 R12, P1, R20, R22, RZ ;  /* 0x00000016140c7210 */ /* 0x000fe20007f3e0ff */
[----:B------:R-:W-:Y:S02]  /*2560*/  IMAD.MOV.U32 R100, RZ, RZ, R102 ;  /* 0x000000ffff647224 */ /* 0x000fe400078e0066 */
[----:B------:R-:W-:Y:S01]  /*2570*/  FMUL R93, R21, R90 ;  /* 0x0000005a155d7220 */ /* 0x000fe20000400000 */
[----:B------:R-:W-:Y:S02]  /*2580*/  IMAD.IADD R21, R61, 0x1, R23 ;  /* 0x000000013d157824 */ /* 0x000fe400078e0217 */
[----:B------:R-:W-:-:S04]  /*2590*/  IMAD.WIDE.U32 R100, R94, UR8, R100 ;  /* 0x000000085e647c25 */ /* 0x000fc8000f8e0064 */
[----:B------:R-:W-:Y:S01]  /*25a0*/  FFMA R93, R62, R89, R93 ;  /* 0x000000593e5d7223 */ /* 0x000fe2000000005d */
[----:B------:R-:W-:Y:S01]  /*25b0*/  IMAD.X R13, R21, 0x1, R13, P1 ;  /* 0x00000001150d7824 */ /* 0x000fe200008e060d */
[----:B------:R-:W-:Y:S01]  /*25c0*/  ISETP.GT.AND P1, PT, R0, 0x8, P2 ;  /* 0x000000080000780c */ /* 0x000fe20001724270 */
[----:B------:R-:W-:Y:S02]  /*25d0*/  IMAD.IADD R101, R98, 0x1, R101 ;  /* 0x0000000162657824 */ /* 0x000fe400078e0265 */
[----:B------:R-:W-:Y:S01]  /*25e0*/  F2FP.BF16.F32.PACK_AB R93, RZ, R93 ;  /* 0x0000005dff5d723e */ /* 0x000fe200000010ff */
[----:B------:R-:W-:-:S04]  /*25f0*/  IMAD.WIDE.U32 R12, R94, UR8, R12 ;  /* 0x000000085e0c7c25 */ /* 0x000fc8000f8e000c */
[----:B------:R-:W-:Y:S01]  /*2600*/  IMAD.WIDE.U32 R100, R95, UR6, R100 ;  /* 0x000000065f647c25 */ /* 0x000fe2000f8e0064 */
[----:B------:R0:W-:Y:S03]  /*2610*/  @P0 STG.E.U16 desc[UR12][R14.64+0x10], R93 ;  /* 0x0000105d0e000986 */ /* 0x0001e6000c10150c */
[----:B------:R-:W-:Y:S01]  /*2620*/  IMAD.IADD R101, R96, 0x1, R101 ;  /* 0x0000000160657824 */ /* 0x000fe200078e0265 */
[----:B------:R-:W-:Y:S01]  /*2630*/  IADD3 R20, P0, P2, R97, R100, R16 ;  /* 0x0000006461147210 */ /* 0x000fe20007a1e010 */
[----:B------:R-:W-:-:S03]  /*2640*/  IMAD.IADD R13, R98, 0x1, R13 ;  /* 0x00000001620d7824 */ /* 0x000fc600078e020d */
[----:B------:R-:W-:Y:S01]  /*2650*/  IADD3.X R101, R91, R101, R17, P0, P2 ;  /* 0x000000655b657210 */ /* 0x000fe200007e4411 */
[----:B------:R-:W-:Y:S01]  /*2660*/  IMAD.WIDE.U32 R12, R95, UR6, R12 ;  /* 0x000000065f0c7c25 */ /* 0x000fe2000f8e000c */
[----:B------:R-:W-:Y:S07]  /*2670*/  @!P1 BRA `(.L_x_34) ;  /* 0x0000000000049947 */ /* 0x000fee0003800000 */
[----:B------:R0:W5:Y:S02]  /*2680*/  LDG.E.LTC128B.U16 R104, desc[UR12][R10.64+0x12] ;  /* 0x0000120c0a687981 */ /* 0x000164000c1e1520 */
.L_x_34:
[----:B------:R-:W-:Y:S05]  /*2690*/  BSYNC B0 ;  /* 0x0000000000007941 */ /* 0x000fea0003800000 */
.L_x_33:
[----:B-----5:R-:W-:Y:S01]  /*26a0*/  IMAD.U32 R103, R104, 0x10000, RZ ;  /* 0x0001000068677824 */ /* 0x020fe200078e00ff */
[----:B------:R-:W-:Y:S01]  /*26b0*/  IADD3 R97, P0, P2, R97, R12, R16 ;  /* 0x0000000c61617210 */ /* 0x000fe20007a1e010 */
[----:B------:R-:W-:Y:S01]  /*26c0*/  IMAD.IADD R62, R96, 0x1, R13 ;  /* 0x00000001603e7824 */ /* 0x000fe200078e020d */
[C---:B0-----:R-:W-:Y:S01]  /*26d0*/  SHF.L.U64.HI R93, R18.reuse, 0x7, R19 ;  /* 0x00000007125d7819 */ /* 0x041fe20000010213 */
[----:B------:R-:W-:Y:S01]  /*26e0*/  FMUL R16, R103, R90 ;  /* 0x0000005a67107220 */ /* 0x000fe20000400000 */
[----:B------:R-:W-:Y:S01]  /*26f0*/  IMAD.SHL.U32 R95, R18, 0x80, RZ ;  /* 0x00000080125f7824 */ /* 0x000fe200078e00ff */
[----:B------:R-:W-:Y:S01]  /*2700*/  ISETP.GT.AND P3, PT, R88, 0x10, PT ;  /* 0x000000105800780c */ /* 0x000fe20003f64270 */
[----:B------:R-:W-:Y:S01]  /*2710*/  BSSY B0, `(.L_x_35) ;  /* 0x000000b000007945 */ /* 0x000fe20003800000 */
[----:B------:R-:W-:Y:S01]  /*2720*/  FFMA R16, R63, R89, R16 ;  /* 0x000000593f107223 */ /* 0x000fe20000000010 */
[----:B------:R-:W-:Y:S02]  /*2730*/  IADD3.X R62, R91, R62, R17, P0, P2 ;  /* 0x0000003e5b3e7210 */ /* 0x000fe400007e4411 */
[----:B------:R-:W-:-:S02]  /*2740*/  IADD3 R12, P0, P2, R95, R4, R99 ;  /* 0x000000045f0c7210 */ /* 0x000fc40007a1e063 */
[----:B------:R-:W-:Y:S02]  /*2750*/  F2FP.BF16.F32.PACK_AB R16, RZ, R16 ;  /* 0x00000010ff10723e */ /* 0x000fe400000010ff */
[----:B------:R-:W-:Y:S02]  /*2760*/  IADD3.X R13, R93, R5, R57, P0, P2 ;  /* 0x000000055d0d7210 */ /* 0x000fe400007e4439 */
[----:B------:R-:W-:Y:S01]  /*2770*/  ISETP.GT.AND P0, PT, R0, RZ, P3 ;  /* 0x000000ff0000720c */ /* 0x000fe20001f04270 */
[----:B------:R0:W-:Y:S01]  /*2780*/  @P1 STG.E.U16 desc[UR12][R14.64+0x12], R16 ;  /* 0x000012100e001986 */ /* 0x0001e2000c10150c */
[----:B------:R-:W-:-:S11]  /*2790*/  P2R R57, PR, RZ, 0x8 ;  /* 0x00000008ff397803 */ /* 0x000fd60000000000 */
[----:B0-----:R-:W-:Y:S05]  /*27a0*/  @!P0 BRA `(.L_x_36) ;  /* 0x0000000000048947 */ /* 0x001fea0003800000 */
[----:B------:R0:W5:Y:S02]  /*27b0*/  LDG.E.LTC128B.U16 R104, desc[UR12][R2.64+0x20] ;  /* 0x0000200c02687981 */ /* 0x000164000c1e1520 */
.L_x_36:
[----:B------:R-:W-:Y:S05]  /*27c0*/  BSYNC B0 ;  /* 0x0000000000007941 */ /* 0x000fea0003800000 */
.L_x_35:
[----:B-----5:R-:W-:Y:S01]  /*27d0*/  IMAD.U32 R17, R104, 0x10000, RZ ;  /* 0x0001000068117824 */ /* 0x020fe200078e00ff */
[----:B------:R-:W-:Y:S01]  /*27e0*/  ISETP.GT.AND P1, PT, R88, 0x11, PT ;  /* 0x000000115800780c */ /* 0x000fe20003f24270 */
[----:B------:R-:W-:Y:S02]  /*27f0*/  BSSY B0, `(.L_x_37) ;  /* 0x0000009000007945 */ /* 0x000fe40003800000 */
[----:B------:R-:W-:-:S04]  /*2800*/  FMUL R17, R17, R90 ;  /* 0x0000005a11117220 */ /* 0x000fc80000400000 */
[----:B------:R-:W-:Y:S01]  /*2810*/  FFMA R17, R64, R89, R17 ;  /* 0x0000005940117223 */ /* 0x000fe20000000011 */
[----:B------:R-:W-:-:S04]  /*2820*/  P2R R64, PR, RZ, 0x2 ;  /* 0x00000002ff407803 */ /* 0x000fc80000000000 */
[----:B------:R-:W-:-:S05]  /*2830*/  F2FP.BF16.F32.PACK_AB R17, RZ, R17 ;  /* 0x00000011ff11723e */ /* 0x000fca00000010ff */
[----:B------:R0:W-:Y:S01]  /*2840*/  @P0 STG.E.U16 desc[UR12][R4.64+0x20], R17 ;  /* 0x0000201104000986 */ /* 0x0001e2000c10150c */
[----:B------:R-:W-:-:S13]  /*2850*/  ISETP.GT.AND P0, PT, R0, RZ, P1 ;  /* 0x000000ff0000720c */ /* 0x000fda0000f04270 */
[----:B0-----:R-:W-:Y:S05]  /*2860*/  @!P0 BRA `(.L_x_38) ;  /* 0x0000000000048947 */ /* 0x001fea0003800000 */
[----:B------:R0:W5:Y:S02]  /*2870*/  LDG.E.LTC128B.U16 R104, desc[UR12][R2.64+0x22] ;  /* 0x0000220c02687981 */ /* 0x000164000c1e1520 */
.L_x_38:
[----:B------:R-:W-:Y:S05]  /*2880*/  BSYNC B0 ;  /* 0x0000000000007941 */ /* 0x000fea0003800000 */
.L_x_37:
[----:B-----5:R-:W-:Y:S01]  /*2890*/  IMAD.U32 R17, R104, 0x10000, RZ ;  /* 0x0001000068117824 */ /* 0x020fe200078e00ff */
[----:B------:R-:W-:Y:S03]  /*28a0*/  BSSY B0, `(.L_x_39) ;  /* 0x0000008000007945 */ /* 0x000fe60003800000 */
[----:B------:R-:W-:-:S04]  /*28b0*/  FMUL R16, R17, R90 ;  /* 0x0000005a11107220 */ /* 0x000fc80000400000 */
[----:B------:R-:W-:-:S05]  /*28c0*/  FFMA R16, R65, R89, R16 ;  /* 0x0000005941107223 */ /* 0x000fca0000000010 */
[----:B------:R-:W-:-:S05]  /*28d0*/  F2FP.BF16.F32.PACK_AB R16, RZ, R16 ;  /* 0x00000010ff10723e */ /* 0x000fca00000010ff */
[----:B------:R0:W-:Y:S01]  /*28e0*/  @P0 STG.E.U16 desc[UR12][R4.64+0x22], R16 ;  /* 0x0000221004000986 */ /* 0x0001e2000c10150c */
[----:B------:R-:W-:-:S13]  /*28f0*/  ISETP.GT.AND P0, PT, R0, 0x8, P3 ;  /* 0x000000080000780c */ /* 0x000fda0001f04270 */
[----:B0-----:R-:W-:Y:S05]  /*2900*/  @!P0 BRA `(.L_x_40) ;  /* 0x0000000000048947 */ /* 0x001fea0003800000 */
[----:B------:R0:W5:Y:S02]  /*2910*/  LDG.E.LTC128B.U16 R104, desc[UR12][R10.64+0x20] ;  /* 0x0000200c0a687981 */ /* 0x000164000c1e1520 */
.L_x_40:
[----:B------:R-:W-:Y:S05]  /*2920*/  BSYNC B0 ;  /* 0x0000000000007941 */ /* 0x000fea0003800000 */
.L_x_39:
        /* <DEDUP_REMOVED lines=9> */
.L_x_42:
[----:B------:R-:W-:Y:S05]  /*29c0*/  BSYNC B0 ;  /* 0x0000000000007941 */ /* 0x000fea0003800000 */
.L_x_41:
[----:B-----5:R-:W-:Y:S01]  /*29d0*/  IMAD.U32 R9, R104, 0x10000, RZ ;  /* 0x0001000068097824 */ /* 0x020fe200078e00ff */
[----:B------:R-:W-:Y:S01]  /*29e0*/  ISETP.GT.AND P2, PT, R88, 0x18, PT ;  /* 0x000000185800780c */ /* 0x000fe20003f44270 */
[----:B------:R-:W-:Y:S02]  /*29f0*/  BSSY B0, `(.L_x_43) ;  /* 0x0000016000007945 */ /* 0x000fe40003800000 */
[----:B------:R-:W-:-:S04]  /*2a00*/  FMUL R16, R9, R90 ;  /* 0x0000005a09107220 */ /* 0x000fc80000400000 */
[----:B------:R-:W-:-:S05]  /*2a10*/  FFMA R16, R67, R89, R16 ;  /* 0x0000005943107223 */ /* 0x000fca0000000010 */
[----:B------:R-:W-:-:S04]  /*2a20*/  F2FP.BF16.F32.PACK_AB R16, RZ, R16 ;  /* 0x00000010ff10723e */ /* 0x000fc800000010ff */
[----:B------:R-:W-:Y:S01]  /*2a30*/  PRMT R19, R16, 0x7610, R19 ;  /* 0x0000761010137816 */ /* 0x000fe20000000013 */
[----:B------:R-:W-:Y:S01]  /*2a40*/  IMAD.WIDE.U32 R16, R59, UR10, R6 ;  /* 0x0000000a3b107c25 */ /* 0x000fe2000f8e0006 */
[----:B------:R-:W-:-:S03]  /*2a50*/  P2R R59, PR, RZ, 0x4 ;  /* 0x00000004ff3b7803 */ /* 0x000fc60000000000 */
[----:B------:R1:W-:Y:S01]  /*2a60*/  @P0 STG.E.U16 desc[UR12][R14.64+0x22], R19 ;  /* 0x000022130e000986 */ /* 0x0003e2000c10150c */
[----:B------:R-:W-:Y:S01]  /*2a70*/  IMAD.IADD R61, R17, 0x1, R61 ;  /* 0x00000001113d7824 */ /* 0x000fe200078e023d */
[----:B------:R-:W-:-:S04]  /*2a80*/  LEA R18, P0, R16, UR14, 0x1 ;  /* 0x0000000e10127c11 */ /* 0x000fc8000f8008ff */
[----:B-1----:R-:W-:Y:S02]  /*2a90*/  LEA.HI.X R19, R16, UR15, R61, 0x1, P0 ;  /* 0x0000000f10137c11 */ /* 0x002fe400080f0c3d */
[----:B------:R-:W-:-:S04]  /*2aa0*/  LEA R16, P0, R20, UR14, 0x1 ;  /* 0x0000000e14107c11 */ /* 0x000fc8000f8008ff */
[----:B------:R-:W-:Y:S02]  /*2ab0*/  LEA.HI.X R17, R20, UR15, R101, 0x1, P0 ;  /* 0x0000000f14117c11 */ /* 0x000fe400080f0c65 */
[----:B------:R-:W-:-:S05]  /*2ac0*/  IADD3 R9, P0, R8, R22, RZ ;  /* 0x0000001608097210 */ /* 0x000fca0007f1e0ff */
[----:B------:R-:W-:Y:S01]  /*2ad0*/  IMAD.X R6, R21, 0x1, R7, P0 ;  /* 0x0000000115067824 */ /* 0x000fe200000e0607 */
[----:B------:R-:W-:-:S04]  /*2ae0*/  LEA R8, P0, R9, UR14, 0x1 ;  /* 0x0000000e09087c11 */ /* 0x000fc8000f8008ff */
[----:B------:R-:W-:Y:S02]  /*2af0*/  LEA.HI.X R9, R9, UR15, R6, 0x1, P0 ;  /* 0x0000000f09097c11 */ /* 0x000fe400080f0c06 */
[----:B------:R-:W-:-:S04]  /*2b00*/  LEA R6, P0, R97, UR14, 0x1 ;  /* 0x0000000e61067c11 */ /* 0x000fc8000f8008ff */
[----:B------:R-:W-:Y:S02]  /*2b10*/  LEA.HI.X R7, R97, UR15, R62, 0x1, P0 ;  /* 0x0000000f61077c11 */ /* 0x000fe400080f0c3e */
[----:B------:R-:W-:-:S13]  /*2b20*/  ISETP.GT.AND P0, PT, R0, RZ, P2 ;  /* 0x000000ff0000720c */ /* 0x000fda0001704270 */
[----:B------:R-:W-:Y:S05]  /*2b30*/  @!P0 BRA `(.L_x_44) ;  /* 0x0000000000048947 */ /* 0x000fea0003800000 */
[----:B------:R1:W5:Y:S02]  /*2b40*/  LDG.E.LTC128B.U16 R104, desc[UR12][R2.64+0x30] ;  /* 0x0000300c02687981 */ /* 0x000364000c1e1520 */
.L_x_44:
[----:B------:R-:W-:Y:S05]  /*2b50*/  BSYNC B0 ;  /* 0x0000000000007941 */ /* 0x000fea0003800000 */
.L_x_43:
[----:B-----5:R-:W-:Y:S01]  /*2b60*/  IMAD.U32 R21, R104, 0x10000, RZ ;  /* 0x0001000068157824 */ /* 0x020fe200078e00ff */
[----:B------:R-:W-:Y:S01]  /*2b70*/  ISETP.GT.AND P1, PT, R88, 0x19, PT ;  /* 0x000000195800780c */ /* 0x000fe20003f24270 */
[----:B------:R-:W-:Y:S02]  /*2b80*/  BSSY B0, `(.L_x_45) ;  /* 0x0000009000007945 */ /* 0x000fe40003800000 */
[----:B------:R-:W-:Y:S01]  /*2b90*/  FMUL R21, R21, R90 ;  /* 0x0000005a15157220 */ /* 0x000fe20000400000 */
[----:B------:R-:W-:-:S03]  /*2ba0*/  P2R R66, PR, RZ, 0x2 ;  /* 0x00000002ff427803 */ /* 0x000fc60000000000 */
[----:B------:R-:W-:-:S05]  /*2bb0*/  FFMA R21, R68, R89, R21 ;  /* 0x0000005944157223 */ /* 0x000fca0000000015 */
[----:B------:R-:W-:-:S05]  /*2bc0*/  F2FP.BF16.F32.PACK_AB R21, RZ, R21 ;  /* 0x00000015ff15723e */ /* 0x000fca00000010ff */
[----:B------:R0:W-:Y:S01]  /*2bd0*/  @P0 STG.E.U16 desc[UR12][R4.64+0x30], R21 ;  /* 0x0000301504000986 */ /* 0x0001e2000c10150c */
[----:B------:R-:W-:-:S13]  /*2be0*/  ISETP.GT.AND P0, PT, R0, RZ, P1 ;  /* 0x000000ff0000720c */ /* 0x000fda0000f04270 */
[----:B0-----:R-:W-:Y:S05]  /*2bf0*/  @!P0 BRA `(.L_x_46) ;  /* 0x0000000000048947 */ /* 0x001fea0003800000 */
[----:B------:R0:W5:Y:S02]  /*2c00*/  LDG.E.LTC128B.U16 R104, desc[UR12][R2.64+0x32] ;  /* 0x0000320c02687981 */ /* 0x000164000c1e1520 */
.L_x_46:
[----:B------:R-:W-:Y:S05]  /*2c10*/  BSYNC B0 ;  /* 0x0000000000007941 */ /* 0x000fea0003800000 */
.L_x_45:
        /* <DEDUP_REMOVED lines=9> */
.L_x_48:
[----:B------:R-:W-:Y:S05]  /*2cb0*/  BSYNC B0 ;  /* 0x0000000000007941 */ /* 0x000fea0003800000 */
.L_x_47:
        /* <DEDUP_REMOVED lines=9> */
.L_x_50:
[----:B------:R-:W-:Y:S05]  /*2d50*/  BSYNC B0 ;  /* 0x0000000000007941 */ /* 0x000fea0003800000 */
.L_x_49:
        /* <DEDUP_REMOVED lines=11> */
.L_x_52:
[----:B------:R-:W-:Y:S05]  /*2e10*/  BSYNC B0 ;  /* 0x0000000000007941 */ /* 0x000fea0003800000 */
.L_x_51:
        /* <DEDUP_REMOVED lines=11> */
.L_x_54:
[----:B------:R-:W-:Y:S05]  /*2ed0*/  BSYNC B0 ;  /* 0x0000000000007941 */ /* 0x000fea0003800000 */
.L_x_53:
        /* <DEDUP_REMOVED lines=9> */
.L_x_56:
[----:B------:R-:W-:Y:S05]  /*2f70*/  BSYNC B0 ;  /* 0x0000000000007941 */ /* 0x000fea0003800000 */
.L_x_55:
        /* <DEDUP_REMOVED lines=9> */
.L_x_58:
[----:B------:R-:W-:Y:S05]  /*3010*/  BSYNC B0 ;  /* 0x0000000000007941 */ /* 0x000fea0003800000 */
.L_x_57:
[----:B-----5:R-:W-:Y:S01]  /*3020*/  IMAD.U32 R21, R104, 0x10000, RZ ;  /* 0x0001000068157824 */ /* 0x020fe200078e00ff */
[----:B------:R-:W-:Y:S01]  /*3030*/  ISETP.GT.AND P5, PT, R88, 0x28, PT ;  /* 0x000000285800780c */ /* 0x000fe20003fa4270 */
[----:B------:R-:W-:Y:S02]  /*3040*/  BSSY B0, `(.L_x_59) ;  /* 0x0000009000007945 */ /* 0x000fe40003800000 */
[----:B------:R-:W-:-:S04]  /*3050*/  FMUL R20, R21, R90 ;  /* 0x0000005a15147220 */ /* 0x000fc80000400000 */
[----:B------:R-:W-:-:S05]  /*3060*/  FFMA R20, R75, R89, R20 ;  /* 0x000000594b147223 */ /* 0x000fca0000000014 */
[----:B------:R-:W-:-:S05]  /*3070*/  F2FP.BF16.F32.PACK_AB R20, RZ, R20 ;  /* 0x00000014ff14723e */ /* 0x000fca00000010ff */
[----:B------:R1:W-:Y:S01]  /*3080*/  @P0 STG.E.U16 desc[UR12][R14.64+0x42], R20 ;  /* 0x000042140e000986 */ /* 0x0003e2000c10150c */
[----:B------:R-:W-:Y:S02]  /*3090*/  ISETP.GT.AND P0, PT, R0, RZ, P5 ;  /* 0x000000ff0000720c */ /* 0x000fe40002f04270 */
[----:B-1----:R-:W-:-:S11]  /*30a0*/  P2R R20, PR, RZ, 0x20 ;  /* 0x00000020ff147803 */ /* 0x002fd60000000000 */
[----:B------:R-:W-:Y:S05]  /*30b0*/  @!P0 BRA `(.L_x_60) ;  /* 0x0000000000048947 */ /* 0x000fea0003800000 */
[----:B------:R1:W5:Y:S02]  /*30c0*/  LDG.E.LTC128B.U16 R104, desc[UR12][R2.64+0x50] ;  /* 0x0000500c02687981 */ /* 0x000364000c1e1520 */
.L_x_60:
[----:B------:R-:W-:Y:S05]  /*30d0*/  BSYNC B0 ;  /* 0x0000000000007941 */ /* 0x000fea0003800000 */
.L_x_59:
        /* <DEDUP_REMOVED lines=11> */
.L_x_62:
[----:B------:R-:W-:Y:S05]  /*3190*/  BSYNC B0 ;  /* 0x0000000000007941 */ /* 0x000fea0003800000 */
.L_x_61:
        /* <DEDUP_REMOVED lines=9> */
.L_x_64:
[----:B------:R-:W-:Y:S05]  /*3230*/  BSYNC B0 ;  /* 0x0000000000007941 */ /* 0x000fea0003800000 */
.L_x_63:
        /* <DEDUP_REMOVED lines=9> */
.L_x_66:
[----:B------:R-:W-:Y:S05]  /*32d0*/  BSYNC B0 ;  /* 0x0000000000007941 */ /* 0x000fea0003800000 */
.L_x_65:
[----:B-----5:R-:W-:Y:S01]  /*32e0*/  IMAD.U32 R21, R104, 0x10000, RZ ;  /* 0x0001000068157824 */ /* 0x020fe200078e00ff */
[----:B------:R-:W-:Y:S01]  /*32f0*/  ISETP.GT.AND P3, PT, R88, 0x30, PT ;  /* 0x000000305800780c */ /* 0x000fe20003f64270 */
[----:B------:R-:W-:Y:S02]  /*3300*/  BSSY B0, `(.L_x_67) ;  /* 0x0000008000007945 */ /* 0x000fe40003800000 */
[----:B------:R-:W-:-:S04]  /*3310*/  FMUL R20, R21, R90 ;  /* 0x0000005a15147220 */ /* 0x000fc80000400000 */
[----:B------:R-:W-:-:S05]  /*3320*/  FFMA R20, R79, R89, R20 ;  /* 0x000000594f147223 */ /* 0x000fca0000000014 */
[----:B------:R-:W-:-:S05]  /*3330*/  F2FP.BF16.F32.PACK_AB R20, RZ, R20 ;  /* 0x00000014ff14723e */ /* 0x000fca00000010ff */
[----:B------:R0:W-:Y:S01]  /*3340*/  @P0 STG.E.U16 desc[UR12][R14.64+0x52], R20 ;  /* 0x000052140e000986 */ /* 0x0001e2000c10150c */
[----:B------:R-:W-:-:S13]  /*3350*/  ISETP.GT.AND P0, PT, R0, RZ, P3 ;  /* 0x000000ff0000720c */ /* 0x000fda0001f04270 */
[----:B0-----:R-:W-:Y:S05]  /*3360*/  @!P0 BRA `(.L_x_68) ;  /* 0x0000000000048947 */ /* 0x001fea0003800000 */
[----:B------:R0:W5:Y:S02]  /*3370*/  LDG.E.LTC128B.U16 R104, desc[UR12][R2.64+0x60] ;  /* 0x0000600c02687981 */ /* 0x000164000c1e1520 */
.L_x_68:
[----:B------:R-:W-:Y:S05]  /*3380*/  BSYNC B0 ;  /* 0x0000000000007941 */ /* 0x000fea0003800000 */
.L_x_67:
        /* <DEDUP_REMOVED lines=10> */
.L_x_70:
[----:B------:R-:W-:Y:S05]  /*3430*/  BSYNC B0 ;  /* 0x0000000000007941 */ /* 0x000fea0003800000 */
.L_x_69:
        /* <DEDUP_REMOVED lines=9> */
.L_x_72:
[----:B------:R-:W-:Y:S05]  /*34d0*/  BSYNC B0 ;  /* 0x0000000000007941 */ /* 0x000fea0003800000 */
.L_x_71:
        /* <DEDUP_REMOVED lines=9> */
.L_x_74:
[----:B------:R-:W-:Y:S05]  /*3570*/  BSYNC B0 ;  /* 0x0000000000007941 */ /* 0x000fea0003800000 */
.L_x_73:
        /* <DEDUP_REMOVED lines=10> */
.L_x_76:
[----:B------:R-:W-:Y:S05]  /*3620*/  BSYNC B0 ;  /* 0x0000000000007941 */ /* 0x000fea0003800000 */
.L_x_75:
[----:B-----5:R-:W-:Y:S01]  /*3630*/  IMAD.U32 R21, R104, 0x10000, RZ ;  /* 0x0001000068157824 */ /* 0x020fe200078e00ff */
[----:B------:R-:W-:Y:S03]  /*3640*/  BSSY B0, `(.L_x_77) ;  /* 0x000000f000007945 */ /* 0x000fe60003800000 */
[----:B------:R-:W-:-:S04]  /*3650*/  FMUL R21, R21, R90 ;  /* 0x0000005a15157220 */ /* 0x000fc80000400000 */
[----:B------:R-:W-:-:S05]  /*3660*/  FFMA R21, R84, R89, R21 ;  /* 0x0000005954157223 */ /* 0x000fca0000000015 */
[----:B------:R-:W-:-:S05]  /*3670*/  F2FP.BF16.F32.PACK_AB R21, RZ, R21 ;  /* 0x00000015ff15723e */ /* 0x000fca00000010ff */
[----:B------:R1:W-:Y:S01]  /*3680*/  @P0 STG.E.U16 desc[UR12][R4.64+0x70], R21 ;  /* 0x0000701504000986 */ /* 0x0003e2000c10150c */
[----:B------:R-:W-:-:S05]  /*3690*/  IADD3 R22, P0, R95, R14, RZ ;  /* 0x0000000e5f167210 */ /* 0x000fca0007f1e0ff */
[----:B------:R-:W-:Y:S01]  /*36a0*/  IMAD.X R23, R93, 0x1, R15, P0 ;  /* 0x000000015d177824 */ /* 0x000fe200000e060f */
[----:B------:R-:W-:-:S05]  /*36b0*/  IADD3 R62, P0, R95, R14, RZ ;  /* 0x0000000e5f3e7210 */ /* 0x000fca0007f1e0ff */
[----:B------:R-:W-:Y:S01]  /*36c0*/  IMAD.X R63, R93, 0x1, R15, P0 ;  /* 0x000000015d3f7824 */ /* 0x000fe200000e060f */
[----:B------:R-:W-:-:S05]  /*36d0*/  IADD3 R20, P0, R95, R4, RZ ;  /* 0x000000045f147210 */ /* 0x000fca0007f1e0ff */
[----:B-1----:R-:W-:Y:S01]  /*36e0*/  IMAD.X R21, R93, 0x1, R5, P0 ;  /* 0x000000015d157824 */ /* 0x002fe200000e0605 */
[----:B------:R-:W-:-:S04]  /*36f0*/  ISETP.GT.AND P0, PT, R88, 0x39, PT ;  /* 0x000000395800780c */ /* 0x000fc80003f04270 */
[----:B------:R-:W-:-:S13]  /*3700*/  ISETP.GT.AND P4, PT, R0, RZ, P0 ;  /* 0x000000ff0000720c */ /* 0x000fda0000784270 */
[----:B------:R-:W-:Y:S05]  /*3710*/  @!P4 BRA `(.L_x_78) ;  /* 0x000000000004c947 */ /* 0x000fea0003800000 */
[----:B------:R1:W5:Y:S02]  /*3720*/  LDG.E.LTC128B.U16 R104, desc[UR12][R2.64+0x72] ;  /* 0x0000720c02687981 */ /* 0x000364000c1e1520 */
.L_x_78:
[----:B------:R-:W-:Y:S05]  /*3730*/  BSYNC B0 ;  /* 0x0000000000007941 */ /* 0x000fea0003800000 */
.L_x_77:
[----:B01-345:R-:W-:Y:S01]  /*3740*/  IMAD.U32 R3, R104, 0x10000, RZ ;  /* 0x0001000068037824 */ /* 0x03bfe200078e00ff */
        /* <DEDUP_REMOVED lines=8> */
.L_x_80:
[----:B------:R-:W-:Y:S05]  /*37d0*/  BSYNC B0 ;  /* 0x0000000000007941 */ /* 0x000fea0003800000 */
.L_x_79:
[----:B-----5:R-:W-:Y:S01]  /*37e0*/  IMAD.U32 R3, R104, 0x10000, RZ ;  /* 0x0001000068037824 */ /* 0x020fe200078e00ff */
[----:B------:R-:W-:Y:S03]  /*37f0*/  BSSY B0, `(.L_x_81) ;  /* 0x0000008000007945 */ /* 0x000fe60003800000 */
[----:B------:R-:W-:-:S04]  /*3800*/  FMUL R3, R3, R90 ;  /* 0x0000005a03037220 */ /* 0x000fc80000400000 */
[----:B------:R-:W-:-:S05]  /*3810*/  FFMA R3, R86, R89, R3 ;  /* 0x0000005956037223 */ /* 0x000fca0000000003 */
[----:B------:R-:W-:-:S05]  /*3820*/  F2FP.BF16.F32.PACK_AB R3, RZ, R3 ;  /* 0x00000003ff03723e */ /* 0x000fca00000010ff */
[----:B------:R1:W-:Y:S01]  /*3830*/  @P4 STG.E.U16 desc[UR12][R14.64+0x70], R3 ;  /* 0x000070030e004986 */ /* 0x0003e2000c10150c */
[----:B------:R-:W-:-:S13]  /*3840*/  ISETP.GT.AND P4, PT, R0, 0x8, P0 ;  /* 0x000000080000780c */ /* 0x000fda0000784270 */
[----:B-1----:R-:W-:Y:S05]  /*3850*/  @!P4 BRA `(.L_x_82) ;  /* 0x000000000004c947 */ /* 0x002fea0003800000 */
[----:B------:R1:W5:Y:S02]  /*3860*/  LDG.E.LTC128B.U16 R104, desc[UR12][R10.64+0x72] ;  /* 0x0000720c0a687981 */ /* 0x000364000c1e1520 */
.L_x_82:
[----:B------:R-:W-:Y:S05]  /*3870*/  BSYNC B0 ;  /* 0x0000000000007941 */ /* 0x000fea0003800000 */
.L_x_81:
[----:B-----5:R-:W-:-:S04]  /*3880*/  IMAD.U32 R3, R104, 0x10000, RZ ;  /* 0x0001000068037824 */ /* 0x020fc800078e00ff */
[----:B------:R-:W-:-:S04]  /*3890*/  FMUL R2, R3, R90 ;  /* 0x0000005a03027220 */ /* 0x000fc80000400000 */
[----:B------:R-:W-:-:S05]  /*38a0*/  FFMA R2, R87, R89, R2 ;  /* 0x0000005957027223 */ /* 0x000fca0000000002 */
[----:B------:R-:W-:-:S05]  /*38b0*/  F2FP.BF16.F32.PACK_AB R2, RZ, R2 ;  /* 0x00000002ff02723e */ /* 0x000fca00000010ff */
[----:B------:R3:W-:Y:S01]  /*38c0*/  @P4 STG.E.U16 desc[UR12][R14.64+0x72], R2 ;  /* 0x000072020e004986 */ /* 0x0007e2000c10150c */
[----:B------:R-:W-:-:S13]  /*38d0*/  ISETP.GT.AND P4, PT, R0, 0x40, P6 ;  /* 0x000000400000780c */ /* 0x000fda0003784270 */
[----:B------:R-:W4:Y:S01]  /*38e0*/  @P4 LDG.E.LTC128B.U16 R104, desc[UR12][R18.64] ;  /* 0x0000000c12684981 */ /* 0x000f22000c1e1520 */
[----:B------:R-:W-:Y:S01]  /*38f0*/  BSSY B0, `(.L_x_83) ;  /* 0x000000a000007945 */ /* 0x000fe20003800000 */
[----:B----4-:R-:W-:-:S04]  /*3900*/  IMAD.U32 R3, R104, 0x10000, RZ ;  /* 0x0001000068037824 */ /* 0x010fc800078e00ff */
[----:B------:R-:W-:-:S04]  /*3910*/  FMUL R3, R3, R90 ;  /* 0x0000005a03037220 */ /* 0x000fc80000400000 */
[----:B------:R-:W-:-:S05]  /*3920*/  FFMA R3, R24, R89, R3 ;  /* 0x0000005918037223 */ /* 0x000fca0000000003 */
[----:B------:R-:W-:-:S05]  /*3930*/  F2FP.BF16.F32.PACK_AB R3, RZ, R3 ;  /* 0x00000003ff03723e */ /* 0x000fca00000010ff */
[----:B------:R3:W-:Y:S01]  /*3940*/  @P4 STG.E.U16 desc[UR12][R20.64], R3 ;  /* 0x0000000314004986 */ /* 0x0007e2000c10150c */
[----:B------:R-:W-:-:S04]  /*3950*/  ISETP.NE.AND P4, PT, R56, RZ, PT ;  /* 0x000000ff3800720c */ /* 0x000fc80003f85270 */
[----:B------:R-:W-:-:S13]  /*3960*/  ISETP.GT.AND P4, PT, R0, 0x40, P4 ;  /* 0x000000400000780c */ /* 0x000fda0002784270 */
[----:B---3--:R-:W-:Y:S05]  /*3970*/  @!P4 BRA `(.L_x_84) ;  /* 0x000000000004c947 */ /* 0x008fea0003800000 */
[----:B------:R3:W5:Y:S02]  /*3980*/  LDG.E.LTC128B.U16 R104, desc[UR12][R16.64+0x2] ;  /* 0x0000020c10687981 */ /* 0x000764000c1e1520 */
.L_x_84:
[----:B------:R-:W-:Y:S05]  /*3990*/  BSYNC B0 ;  /* 0x0000000000007941 */ /* 0x000fea0003800000 */
.L_x_83:
[----:B-----5:R-:W-:Y:S01]  /*39a0*/  IMAD.U32 R3, R104, 0x10000, RZ ;  /* 0x0001000068037824 */ /* 0x020fe200078e00ff */
[----:B------:R-:W-:Y:S01]  /*39b0*/  ISETP.GT.AND P6, PT, R0, 0x48, P6 ;  /* 0x000000480000780c */ /* 0x000fe200037c4270 */
[----:B------:R-:W-:Y:S02]  /*39c0*/  BSSY B0, `(.L_x_85) ;  /* 0x000000a000007945 */ /* 0x000fe40003800000 */
[----:B------:R-:W-:Y:S01]  /*39d0*/  FMUL R2, R3, R90 ;  /* 0x0000005a03027220 */ /* 0x000fe20000400000 */
[----:B------:R-:W-:-:S03]  /*39e0*/  @P4 IMAD.MOV.U32 R3, RZ, RZ, R21 ;  /* 0x000000ffff034224 */ /* 0x000fc600078e0015 */
[----:B------:R-:W-:-:S05]  /*39f0*/  FFMA R2, R25, R89, R2 ;  /* 0x0000005919027223 */ /* 0x000fca0000000002 */
[----:B------:R-:W-:-:S04]  /*3a00*/  F2FP.BF16.F32.PACK_AB R2, RZ, R2 ;  /* 0x00000002ff02723e */ /* 0x000fc800000010ff */
[----:B------:R-:W-:Y:S01]  /*3a10*/  PRMT R4, R2, 0x7610, R4 ;  /* 0x0000761002047816 */ /* 0x000fe20000000004 */
[----:B------:R-:W-:-:S05]  /*3a20*/  @P4 IMAD.MOV.U32 R2, RZ, RZ, R20 ;  /* 0x000000ffff024224 */ /* 0x000fca00078e0014 */
[----:B------:R4:W-:Y:S01]  /*3a30*/  @P4 STG.E.U16 desc[UR12][R2.64+0x2], R4 ;  /* 0x0000020402004986 */ /* 0x0009e2000c10150c */
[----:B------:R-:W-:Y:S05]  /*3a40*/  @!P6 BRA `(.L_x_86) ;  /* 0x000000000004e947 */ /* 0x000fea0003800000 */
[----:B------:R0:W5:Y:S02]  /*3a50*/  LDG.E.LTC128B.U16 R104, desc[UR12][R8.64] ;  /* 0x0000000c08687981 */ /* 0x000164000c1e1520 */
.L_x_86:
[----:B------:R-:W-:Y:S05]  /*3a60*/  BSYNC B0 ;  /* 0x0000000000007941 */ /* 0x000fea0003800000 */
.L_x_85:
[----:B----45:R-:W-:Y:S01]  /*3a70*/  IMAD.U32 R3, R104, 0x10000, RZ ;  /* 0x0001000068037824 */ /* 0x030fe200078e00ff */
[----:B------:R-:W-:Y:S01]  /*3a80*/  ISETP.NE.AND P4, PT, R56, RZ, PT ;  /* 0x000000ff3800720c */ /* 0x000fe20003f85270 */
[----:B------:R-:W-:Y:S02]  /*3a90*/  BSSY B0, `(.L_x_87) ;  /* 0x0000008000007945 */ /* 0x000fe40003800000 */
[----:B------:R-:W-:Y:S01]  /*3aa0*/  FMUL R3, R3, R90 ;  /* 0x0000005a03037220 */ /* 0x000fe20000400000 */
[----:B------:R-:W-:-:S03]  /*3ab0*/  ISETP.GT.AND P4, PT, R0, 0x48, P4 ;  /* 0x000000480000780c */ /* 0x000fc60002784270 */
[----:B------:R-:W-:-:S05]  /*3ac0*/  FFMA R3, R26, R89, R3 ;  /* 0x000000591a037223 */ /* 0x000fca0000000003 */
[----:B------:R-:W-:-:S05]  /*3ad0*/  F2FP.BF16.F32.PACK_AB R3, RZ, R3 ;  /* 0x00000003ff03723e */ /* 0x000fca00000010ff */
[----:B------:R4:W-:Y:S01]  /*3ae0*/  @P6 STG.E.U16 desc[UR12][R22.64], R3 ;  /* 0x0000000316006986 */ /* 0x0009e2000c10150c */
[----:B------:R-:W-:Y:S05]  /*3af0*/  @!P4 BRA `(.L_x_88) ;  /* 0x000000000004c947 */ /* 0x000fea0003800000 */
[----:B------:R0:W5:Y:S02]  /*3b00*/  LDG.E.LTC128B.U16 R104, desc[UR12][R6.64+0x2] ;  /* 0x0000020c06687981 */ /* 0x000164000c1e1520 */
.L_x_88:
[----:B------:R-:W-:Y:S05]  /*3b10*/  BSYNC B0 ;  /* 0x0000000000007941 */ /* 0x000fea0003800000 */
.L_x_87:
[----:B----45:R-:W-:Y:S01]  /*3b20*/  IMAD.U32 R3, R104, 0x10000, RZ ;  /* 0x0001000068037824 */ /* 0x030fe200078e00ff */
[----:B------:R-:W-:Y:S01]  /*3b30*/  ISETP.NE.AND P6, PT, R58, RZ, PT ;  /* 0x000000ff3a00720c */ /* 0x000fe20003fc5270 */
[----:B------:R-:W-:Y:S02]  /*3b40*/  BSSY B0, `(.L_x_89) ;  /* 0x0000008000007945 */ /* 0x000fe40003800000 */
[----:B------:R-:W-:-:S04]  /*3b50*/  FMUL R2, R3, R90 ;  /* 0x0000005a03027220 */ /* 0x000fc80000400000 */
[----:B------:R-:W-:-:S05]  /*3b60*/  FFMA R2, R27, R89, R2 ;  /* 0x000000591b027223 */ /* 0x000fca0000000002 */
[----:B------:R-:W-:-:S05]  /*3b70*/  F2FP.BF16.F32.PACK_AB R2, RZ, R2 ;  /* 0x00000002ff02723e */ /* 0x000fca00000010ff */
[----:B------:R4:W-:Y:S01]  /*3b80*/  @P4 STG.E.U16 desc[UR12][R62.64+0x2], R2 ;  /* 0x000002023e004986 */ /* 0x0009e2000c10150c */
[----:B------:R-:W-:-:S13]  /*3b90*/  ISETP.GT.AND P4, PT, R0, 0x40, P6 ;  /* 0x000000400000780c */ /* 0x000fda0003784270 */
[----:B----4-:R-:W-:Y:S05]  /*3ba0*/  @!P4 BRA `(.L_x_90) ;  /* 0x000000000004c947 */ /* 0x010fea0003800000 */
[----:B------:R4:W5:Y:S02]  /*3bb0*/  LDG.E.LTC128B.U16 R104, desc[UR12][R16.64+0x10] ;  /* 0x0000100c10687981 */ /* 0x000964000c1e1520 */
.L_x_90:
[----:B------:R-:W-:Y:S05]  /*3bc0*/  BSYNC B0 ;  /* 0x0000000000007941 */ /* 0x000fea0003800000 */
.L_x_89:
[----:B-----5:R-:W-:Y:S01]  /*3bd0*/  IMAD.U32 R3, R104, 0x10000, RZ ;  /* 0x0001000068037824 */ /* 0x020fe200078e00ff */
[----:B------:R-:W-:Y:S01]  /*3be0*/  ISETP.NE.AND P6, PT, R60, RZ, PT ;  /* 0x000000ff3c00720c */ /* 0x000fe20003fc5270 */
[----:B------:R-:W-:Y:S01]  /*3bf0*/  @P4 IMAD.MOV.U32 R2, RZ, RZ, R20 ;  /* 0x000000ffff024224 */ /* 0x000fe200078e0014 */
[----:B------:R-:W-:Y:S01]  /*3c00*/  BSSY B0, `(.L_x_91) ;  /* 0x000000a000007945 */ /* 0x000fe20003800000 */
[----:B------:R-:W-:-:S04]  /*3c10*/  FMUL R3, R3, R90 ;  /* 0x0000005a03037220 */ /* 0x000fc80000400000 */
[----:B------:R-:W-:-:S05]  /*3c20*/  FFMA R3, R28, R89, R3 ;  /* 0x000000591c037223 */ /* 0x000fca0000000003 */
[----:B------:R-:W-:-:S04]  /*3c30*/  F2FP.BF16.F32.PACK_AB R3, RZ, R3 ;  /* 0x00000003ff03723e */ /* 0x000fc800000010ff */
[----:B------:R-:W-:Y:S01]  /*3c40*/  PRMT R4, R3, 0x7610, R4 ;  /* 0x0000761003047816 */ /* 0x000fe20000000004 */
[----:B------:R-:W-:-:S05]  /*3c50*/  @P4 IMAD.MOV.U32 R3, RZ, RZ, R21 ;  /* 0x000000ffff034224 */ /* 0x000fca00078e0015 */
[----:B------:R0:W-:Y:S01]  /*3c60*/  @P4 STG.E.U16 desc[UR12][R2.64+0x10], R4 ;  /* 0x0000100402004986 */ /* 0x0001e2000c10150c */
[----:B------:R-:W-:-:S13]  /*3c70*/  ISETP.GT.AND P4, PT, R0, 0x40, P6 ;  /* 0x000000400000780c */ /* 0x000fda0003784270 */
[----:B0-----:R-:W-:Y:S05]  /*3c80*/  @!P4 BRA `(.L_x_92) ;  /* 0x000000000004c947 */ /* 0x001fea0003800000 */
[----:B------:R0:W5:Y:S02]  /*3c90*/  LDG.E.LTC128B.U16 R104, desc[UR12][R16.64+0x12] ;  /* 0x0000120c10687981 */ /* 0x000164000c1e1520 */
.L_x_92:
[----:B------:R-:W-:Y:S05]  /*3ca0*/  BSYNC B0 ;  /* 0x0000000000007941 */ /* 0x000fea0003800000 */
.L_x_91:
[----:B-----5:R-:W-:Y:S01]  /*3cb0*/  IMAD.U32 R3, R104, 0x10000, RZ ;  /* 0x0001000068037824 */ /* 0x020fe200078e00ff */
[----:B------:R-:W-:Y:S03]  /*3cc0*/  BSSY B0, `(.L_x_93) ;  /* 0x000000c000007945 */ /* 0x000fe60003800000 */
[----:B------:R-:W-:Y:S01]  /*3cd0*/  FMUL R2, R3, R90 ;  /* 0x0000005a03027220 */ /* 0x000fe20000400000 */
[----:B------:R-:W-:-:S03]  /*3ce0*/  @P4 IMAD.MOV.U32 R3, RZ, RZ, R21 ;  /* 0x000000ffff034224 */ /* 0x000fc600078e0015 */
[----:B------:R-:W-:-:S05]  /*3cf0*/  FFMA R2, R29, R89, R2 ;  /* 0x000000591d027223 */ /* 0x000fca0000000002 */
[----:B------:R-:W-:-:S04]  /*3d00*/  F2FP.BF16.F32.PACK_AB R2, RZ, R2 ;  /* 0x00000002ff02723e */ /* 0x000fc800000010ff */
[----:B------:R-:W-:Y:S01]  /*3d10*/  PRMT R4, R2, 0x7610, R4 ;  /* 0x0000761002047816 */ /* 0x000fe20000000004 */
[----:B------:R-:W-:-:S05]  /*3d20*/  @P4 IMAD.MOV.U32 R2, RZ, RZ, R20 ;  /* 0x000000ffff024224 */ /* 0x000fca00078e0014 */
[----:B------:R0:W-:Y:S01]  /*3d30*/  @P4 STG.E.U16 desc[UR12][R2.64+0x12], R4 ;  /* 0x0000120402004986 */ /* 0x0001e2000c10150c */
[----:B------:R-:W-:-:S04]  /*3d40*/  ISETP.NE.AND P4, PT, R58, RZ, PT ;  /* 0x000000ff3a00720c */ /* 0x000fc80003f85270 */
[----:B------:R-:W-:-:S13]  /*3d50*/  ISETP.GT.AND P4, PT, R0, 0x48, P4 ;  /* 0x000000480000780c */ /* 0x000fda0002784270 */
[----:B0-----:R-:W-:Y:S05]  /*3d60*/  @!P4 BRA `(.L_x_94) ;  /* 0x000000000004c947 */ /* 0x001fea0003800000 */
[----:B------:R0:W5:Y:S02]  /*3d70*/  LDG.E.LTC128B.U16 R104, desc[UR12][R6.64+0x10] ;  /* 0x0000100c06687981 */ /* 0x000164000c1e1520 */
.L_x_94:
[----:B------:R-:W-:Y:S05]  /*3d80*/  BSYNC B0 ;  /* 0x0000000000007941 */ /* 0x000fea0003800000 */
.L_x_93:
        /* <DEDUP_REMOVED lines=9> */
.L_x_96:
[----:B------:R-:W-:Y:S05]  /*3e20*/  BSYNC B0 ;  /* 0x0000000000007941 */ /* 0x000fea0003800000 */
.L_x_95:
[----:B-----5:R-:W-:Y:S01]  /*3e30*/  IMAD.U32 R3, R104, 0x10000, RZ ;  /* 0x0001000068037824 */ /* 0x020fe200078e00ff */
[----:B------:R-:W-:Y:S01]  /*3e40*/  ISETP.NE.AND P6, PT, R57, RZ, PT ;  /* 0x000000ff3900720c */ /* 0x000fe20003fc5270 */
        /* <DEDUP_REMOVED lines=11> */
.L_x_98:
[----:B------:R-:W-:Y:S05]  /*3f00*/  BSYNC B0 ;  /* 0x0000000000007941 */ /* 0x000fea0003800000 */
.L_x_97:
        /* <DEDUP_REMOVED lines=13> */
.L_x_100:
[----:B------:R-:W-:Y:S05]  /*3fe0*/  BSYNC B0 ;  /* 0x0000000000007941 */ /* 0x000fea0003800000 */
.L_x_99:
        /* <DEDUP_REMOVED lines=13> */
.L_x_102:
[----:B------:R-:W-:Y:S05]  /*40c0*/  BSYNC B0 ;  /* 0x0000000000007941 */ /* 0x000fea0003800000 */
.L_x_101:
[----:B-----5:R-:W-:Y:S01]  /*40d0*/  IMAD.U32 R3, R104, 0x10000, RZ ;  /* 0x0001000068037824 */ /* 0x020fe200078e00ff */
[----:B------:R-:W-:Y:S01]  /*40e0*/  BSSY B0, `(.L_x_103) ;  /* 0x000000b000007945 */ /* 0x000fe20003800000 */
[----:B------:R-:W-:Y:S02]  /*40f0*/  @P4 IMAD.MOV.U32 R2, RZ, RZ, R12 ;  /* 0x000000ffff024224 */ /* 0x000fe400078e000c */
        /* <DEDUP_REMOVED lines=9> */
.L_x_104:
[----:B------:R-:W-:Y:S05]  /*4190*/  BSYNC B0 ;  /* 0x0000000000007941 */ /* 0x000fea0003800000 */
.L_x_103:
        /* <DEDUP_REMOVED lines=13> */
.L_x_106:
[----:B------:R-:W-:Y:S05]  /*4270*/  BSYNC B0 ;  /* 0x0000000000007941 */ /* 0x000fea0003800000 */
.L_x_105:
        /* <DEDUP_REMOVED lines=13> */
.L_x_108:
[----:B------:R-:W-:Y:S05]  /*4350*/  BSYNC B0 ;  /* 0x0000000000007941 */ /* 0x000fea0003800000 */
.L_x_107:
        /* <DEDUP_REMOVED lines=13> */
.L_x_110:
[----:B------:R-:W-:Y:S05]  /*4430*/  BSYNC B0 ;  /* 0x0000000000007941 */ /* 0x000fea0003800000 */
.L_x_109:
        /* <DEDUP_REMOVED lines=12> */
.L_x_112:
[----:B------:R-:W-:Y:S05]  /*4500*/  BSYNC B0 ;  /* 0x0000000000007941 */ /* 0x000fea0003800000 */
.L_x_111:
        /* <DEDUP_REMOVED lines=13> */
.L_x_114:
[----:B------:R-:W-:Y:S05]  /*45e0*/  BSYNC B0 ;  /* 0x0000000000007941 */ /* 0x000fea0003800000 */
.L_x_113:
        /* <DEDUP_REMOVED lines=13> */
.L_x_116:
[----:B------:R-:W-:Y:S05]  /*46c0*/  BSYNC B0 ;  /* 0x0000000000007941 */ /* 0x000fea0003800000 */
.L_x_115:
        /* <DEDUP_REMOVED lines=13> */
.L_x_118:
[----:B------:R-:W-:Y:S05]  /*47a0*/  BSYNC B0 ;  /* 0x0000000000007941 */ /* 0x000fea0003800000 */
.L_x_117:
        /* <DEDUP_REMOVED lines=12> */
.L_x_120:
[----:B------:R-:W-:Y:S05]  /*4870*/  BSYNC B0 ;  /* 0x0000000000007941 */ /* 0x000fea0003800000 */
.L_x_119:
        /* <DEDUP_REMOVED lines=12> */
.L_x_122:
[----:B------:R-:W-:Y:S05]  /*4940*/  BSYNC B0 ;  /* 0x0000000000007941 */ /* 0x000fea0003800000 */
.L_x_121:
        /* <DEDUP_REMOVED lines=13> */
.L_x_124:
[----:B------:R-:W-:Y:S05]  /*4a20*/  BSYNC B0 ;  /* 0x0000000000007941 */ /* 0x000fea0003800000 */
.L_x_123:
        /* <DEDUP_REMOVED lines=12> */
.L_x_126:
[----:B------:R-:W-:Y:S05]  /*4af0*/  BSYNC B0 ;  /* 0x0000000000007941 */ /* 0x000fea0003800000 */
.L_x_125:
[----:B0----5:R-:W-:Y:S01]  /*4b00*/  IMAD.U32 R3, R104, 0x10000, RZ ;  /* 0x0001000068037824 */ /* 0x021fe200078e00ff */
[----:B------:R-:W-:Y:S01]  /*4b10*/  ISETP.GT.AND P4, PT, R0, 0x48, P6 ;  /* 0x000000480000780c */ /* 0x000fe20003784270 */
        /* <DEDUP_REMOVED lines=8> */
[----:B------:R-:W-:Y:S05]  /*4ba0*/  @!P4 BRA `(.L_x_128) ;  /* 0x000000000004c947 */ /* 0x000fea0003800000 */
[----:B------:R0:W5:Y:S02]  /*4bb0*/  LDG.E.LTC128B.U16 R104, desc[UR12][R6.64+0x52] ;  /* 0x0000520c06687981 */ /* 0x000164000c1e1520 */
.L_x_128:
[----:B------:R-:W-:Y:S05]  /*4bc0*/  BSYNC B0 ;  /* 0x0000000000007941 */ /* 0x000fea0003800000 */
.L_x_127:
[----:B0----5:R-:W-:Y:S01]  /*4bd0*/  IMAD.U32 R3, R104, 0x10000, RZ ;  /* 0x0001000068037824 */ /* 0x021fe200078e00ff */
        /* <DEDUP_REMOVED lines=11> */
.L_x_130:
[----:B------:R-:W-:Y:S05]  /*4c90*/  BSYNC B0 ;  /* 0x0000000000007941 */ /* 0x000fea0003800000 */
.L_x_129:
        /* <DEDUP_REMOVED lines=12> */
.L_x_132:
[----:B------:R-:W-:Y:S05]  /*4d60*/  BSYNC B0 ;  /* 0x0000000000007941 */ /* 0x000fea0003800000 */
.L_x_131:
        /* <DEDUP_REMOVED lines=12> */
.L_x_134:
[----:B------:R-:W-:Y:S05]  /*4e30*/  BSYNC B0 ;  /* 0x0000000000007941 */ /* 0x000fea0003800000 */
.L_x_133:
        /* <DEDUP_REMOVED lines=12> */
.L_x_136:
[----:B------:R-:W-:Y:S05]  /*4f00*/  BSYNC B0 ;  /* 0x0000000000007941 */ /* 0x000fea0003800000 */
.L_x_135:
        /* <DEDUP_REMOVED lines=12> */
.L_x_138:
[----:B------:R-:W-:Y:S05]  /*4fd0*/  BSYNC B0 ;  /* 0x0000000000007941 */ /* 0x000fea0003800000 */
.L_x_137:
        /* <DEDUP_REMOVED lines=12> */
.L_x_140:
[----:B------:R-:W-:Y:S05]  /*50a0*/  BSYNC B0 ;  /* 0x0000000000007941 */ /* 0x000fea0003800000 */
.L_x_139:
[----:B0----5:R-:W-:Y:S01]  /*50b0*/  IMAD.U32 R3, R104, 0x10000, RZ ;  /* 0x0001000068037824 */ /* 0x021fe200078e00ff */
[----:B------:R-:W-:Y:S01]  /*50c0*/  ISETP.GT.AND P1, PT, R0, 0x48, P1 ;  /* 0x000000480000780c */ /* 0x000fe20000f24270 */
[----:B------:R-:W-:Y:S02]  /*50d0*/  BSSY B0, `(.L_x_141) ;  /* 0x0000007000007945 */ /* 0x000fe40003800000 */
[----:B------:R-:W-:-:S04]  /*50e0*/  FMUL R2, R3, R90 ;  /* 0x0000005a03027220 */ /* 0x000fc80000400000 */
[----:B------:R-:W-:-:S05]  /*50f0*/  FFMA R2, R53, R89, R2 ;  /* 0x0000005935027223 */ /* 0x000fca0000000002 */
[----:B------:R-:W-:-:S05]  /*5100*/  F2FP.BF16.F32.PACK_AB R2, RZ, R2 ;  /* 0x00000002ff02723e */ /* 0x000fca00000010ff */
[----:B------:R0:W-:Y:S01]  /*5110*/  @P2 STG.E.U16 desc[UR12][R20.64+0x72], R2 ;  /* 0x0000720214002986 */ /* 0x0001e2000c10150c */
[----:B------:R-:W-:Y:S05]  /*5120*/  @!P1 BRA `(.L_x_142) ;  /* 0x0000000000049947 */ /* 0x000fea0003800000 */
[----:B------:R0:W5:Y:S02]  /*5130*/  LDG.E.LTC128B.U16 R104, desc[UR12][R6.64+0x70] ;  /* 0x0000700c06687981 */ /* 0x000164000c1e1520 */
.L_x_142:
[----:B------:R-:W-:Y:S05]  /*5140*/  BSYNC B0 ;  /* 0x0000000000007941 */ /* 0x000fea0003800000 */
.L_x_141:
[----:B-----5:R-:W-:Y:S01]  /*5150*/  IMAD.U32 R3, R104, 0x10000, RZ ;  /* 0x0001000068037824 */ /* 0x020fe200078e00ff */
[----:B------:R-:W-:Y:S01]  /*5160*/  ISETP.GT.AND P0, PT, R0, 0x48, P0 ;  /* 0x000000480000780c */ /* 0x000fe20000704270 */
[----:B0-----:R-:W-:Y:S01]  /*5170*/  @P1 IMAD.MOV.U32 R2, RZ, RZ, R12 ;  /* 0x000000ffff021224 */ /* 0x001fe200078e000c */
        /* <DEDUP_REMOVED lines=9> */
.L_x_144:
[----:B------:R-:W-:Y:S05]  /*5210*/  BSYNC B0 ;  /* 0x0000000000007941 */ /* 0x000fea0003800000 */
.L_x_143:
[----:B0----5:R-:W-:-:S04]  /*5220*/  IMAD.U32 R3, R104, 0x10000, RZ ;  /* 0x0001000068037824 */ /* 0x021fc800078e00ff */
[----:B------:R-:W-:-:S04]  /*5230*/  FMUL R90, R3, R90 ;  /* 0x0000005a035a7220 */ /* 0x000fc80000400000 */
[----:B------:R-:W-:Y:S01]  /*5240*/  FFMA R90, R55, R89, R90 ;  /* 0x00000059375a7223 */ /* 0x000fe2000000005a */
[----:B------:R-:W-:Y:S06]  /*5250*/  @!P0 EXIT ;  /* 0x000000000000894d */ /* 0x000fec0003800000 */
[----:B------:R-:W-:-:S05]  /*5260*/  F2FP.BF16.F32.PACK_AB R90, RZ, R90 ;  /* 0x0000005aff5a723e */ /* 0x000fca00000010ff */
[----:B------:R-:W-:Y:S01]  /*5270*/  STG.E.U16 desc[UR12][R12.64+0x72], R90 ;  /* 0x0000725a0c007986 */ /* 0x000fe2000c10150c */
[----:B------:R-:W-:Y:S05]  /*5280*/  EXIT ;  /* 0x000000000000794d */ /* 0x000fea0003800000 */
.L_x_22:
[----:B------:R-:W-:Y:S01]  /*5290*/  ULDC.64 UR4, c[0x0][0x650] ;  /* 0x0001940000047ab9 */ /* 0x000fe20000000a00 */
[----:B------:R-:W-:Y:S01]  /*52a0*/  ISETP.GT.AND P2, PT, R88, 0x1, PT ;  /* 0x000000015800780c */ /* 0x000fe20003f44270 */
[-C--:B------:R-:W-:Y:S01]  /*52b0*/  FMUL R56, R56, R89.reuse ;  /* 0x0000005938387220 */ /* 0x080fe20000400000 */
[----:B------:R-:W-:Y:S01]  /*52c0*/  LEA R6, P1, R10, UR4, 0x1 ;  /* 0x000000040a067c11 */ /* 0x000fe2000f8208ff */
[C---:B------:R-:W-:Y:S02]  /*52d0*/  IMAD.SHL.U32 R13, R18.reuse, 0x10, RZ ;  /* 0x00000010120d7824 */ /* 0x040fe400078e00ff */
[-C--:B------:R-:W-:Y:S01]  /*52e0*/  FMUL R57, R57, R89.reuse ;  /* 0x0000005939397220 */ /* 0x080fe20000400000 */
[----:B------:R-:W-:Y:S01]  /*52f0*/  SHF.L.U64.HI R11, R18, 0x4, R19 ;  /* 0x00000004120b7819 */ /* 0x000fe20000010213 */
[-C--:B------:R-:W-:Y:S01]  /*5300*/  FMUL R58, R58, R89.reuse ;  /* 0x000000593a3a7220 */ /* 0x080fe20000400000 */
[----:B------:R-:W-:Y:S01]  /*5310*/  LEA.HI.X R7, R10, UR5, R3, 0x1, P1 ;  /* 0x000000050a077c11 */ /* 0x000fe200088f0c03 */
[-C--:B------:R-:W-:Y:S01]  /*5320*/  FMUL R59, R59, R89.reuse ;  /* 0x000000593b3b7220 */ /* 0x080fe20000400000 */
[----:B------:R-:W-:Y:S01]  /*5330*/  ISETP.GT.AND P1, PT, R0, RZ, P2 ;  /* 0x000000ff0000720c */ /* 0x000fe20001724270 */
[-C--:B------:R-:W-:Y:S01]  /*5340*/  FMUL R60, R60, R89.reuse ;  /* 0x000000593c3c7220 */ /* 0x080fe20000400000 */
[----:B------:R-:W-:Y:S01]  /*5350*/  F2FP.BF16.F32.PACK_AB R56, RZ, R56 ;  /* 0x00000038ff38723e */ /* 0x000fe200000010ff */
[----:B------:R-:W-:Y:S01]  /*5360*/  FMUL R61, R61, R89 ;  /* 0x000000593d3d7220 */ /* 0x000fe20000400000 */
[----:B------:R-:W-:Y:S01]  /*5370*/  F2FP.BF16.F32.PACK_AB R57, RZ, R57 ;  /* 0x00000039ff39723e */ /* 0x000fe200000010ff */
[----:B------:R-:W-:Y:S01]  /*5380*/  IMAD.SHL.U32 R9, R18, 0x80, RZ ;  /* 0x0000008012097824 */ /* 0x000fe200078e00ff */
[----:B------:R-:W-:Y:S01]  /*5390*/  ISETP.GT.AND P5, PT, R88, 0x8, PT ;  /* 0x000000085800780c */ /* 0x000fe20003fa4270 */
[----:B------:R-:W-:Y:S01]  /*53a0*/  @P0 STG.E.U16 desc[UR12][R6.64], R56 ;  /* 0x0000003806000986 */ /* 0x000fe2000c10150c */
[----:B------:R-:W-:Y:S01]  /*53b0*/  IADD3 R4, P0, R13, R6, RZ ;  /* 0x000000060d047210 */ /* 0x000fe20007f1e0ff */
[-C--:B------:R-:W-:Y:S01]  /*53c0*/  FMUL R62, R62, R89.reuse ;  /* 0x000000593e3e7220 */ /* 0x080fe20000400000 */
[----:B------:R-:W-:Y:S01]  /*53d0*/  ISETP.GT.AND P4, PT, R88, 0x9, PT ;  /* 0x000000095800780c */ /* 0x000fe20003f84270 */
[-C--:B------:R-:W-:Y:S01]  /*53e0*/  FMUL R63, R63, R89.reuse ;  /* 0x000000593f3f7220 */ /* 0x080fe20000400000 */
[C---:B------:R-:W-:Y:S01]  /*53f0*/  ISETP.GT.AND P3, PT, R0.reuse, 0x8, P6 ;  /* 0x000000080000780c */ /* 0x040fe20003764270 */
[----:B------:R-:W-:Y:S01]  /*5400*/  @P1 IMAD.MOV.U32 R2, RZ, RZ, R6 ;  /* 0x000000ffff021224 */ /* 0x000fe200078e0006 */
[C---:B------:R-:W-:Y:S01]  /*5410*/  ISETP.GT.AND P2, PT, R0.reuse, 0x8, P2 ;  /* 0x000000080000780c */ /* 0x040fe20001744270 */
[--C-:B------:R-:W-:Y:S01]  /*5420*/  @P1 IMAD.MOV.U32 R3, RZ, RZ, R7.reuse ;  /* 0x000000ffff031224 */ /* 0x100fe200078e0007 */
[----:B------:R-:W-:Y:S01]  /*5430*/  F2FP.BF16.F32.PACK_AB R58, RZ, R58 ;  /* 0x0000003aff3a723e */ /* 0x000fe200000010ff */
[----:B------:R-:W-:Y:S01]  /*5440*/  IMAD.X R5, R11, 0x1, R7, P0 ;  /* 0x000000010b057824 */ /* 0x000fe200000e0607 */
[----:B------:R-:W-:Y:S01]  /*5450*/  ISETP.GT.AND P0, PT, R0, RZ, P5 ;  /* 0x000000ff0000720c */ /* 0x000fe20002f04270 */
[-C--:B------:R-:W-:Y:S01]  /*5460*/  FMUL R64, R64, R89.reuse ;  /* 0x0000005940407220 */ /* 0x080fe20000400000 */
[----:B------:R0:W-:Y:S01]  /*5470*/  @P1 STG.E.U16 desc[UR12][R2.64+0x2], R57 ;  /* 0x0000023902001986 */ /* 0x0001e2000c10150c */
[----:B------:R-:W-:Y:S01]  /*5480*/  ISETP.GT.AND P1, PT, R0, RZ, P4 ;  /* 0x000000ff0000720c */ /* 0x000fe20002724270 */
[----:B------:R-:W-:Y:S01]  /*5490*/  FMUL R65, R65, R89 ;  /* 0x0000005941417220 */ /* 0x000fe20000400000 */
[----:B------:R-:W-:Y:S01]  /*54a0*/  F2FP.BF16.F32.PACK_AB R59, RZ, R59 ;  /* 0x0000003bff3b723e */ /* 0x000fe200000010ff */
[----:B------:R-:W-:Y:S01]  /*54b0*/  FMUL R66, R66, R89 ;  /* 0x0000005942427220 */ /* 0x000fe20000400000 */
[----:B------:R-:W-:Y:S01]  /*54c0*/  F2FP.BF16.F32.PACK_AB R60, RZ, R60 ;  /* 0x0000003cff3c723e */ /* 0x000fe200000010ff */
[----:B------:R-:W-:Y:S01]  /*54d0*/  @P3 STG.E.U16 desc[UR12][R4.64], R58 ;  /* 0x0000003a04003986 */ /* 0x000fe2000c10150c */
[----:B------:R-:W-:Y:S01]  /*54e0*/  F2FP.BF16.F32.PACK_AB R61, RZ, R61 ;  /* 0x0000003dff3d723e */ /* 0x000fe200000010ff */
[-C--:B------:R-:W-:Y:S01]  /*54f0*/  FMUL R67, R67, R89.reuse ;  /* 0x0000005943437220 */ /* 0x080fe20000400000 */
[----:B------:R-:W-:Y:S01]  /*5500*/  SHF.L.U64.HI R19, R18, 0x7, R19 ;  /* 0x0000000712137819 */ /* 0x000fe20000010213 */
[----:B------:R-:W-:Y:S01]  /*5510*/  @P2 STG.E.U16 desc[UR12][R4.64+0x2], R59 ;  /* 0x0000023b04002986 */ /* 0x000fe2000c10150c */
[----:B------:R-:W-:Y:S01]  /*5520*/  ISETP.GT.AND P2, PT, R0, 0x8, P5 ;  /* 0x000000080000780c */ /* 0x000fe20002f44270 */
[-C--:B------:R-:W-:Y:S01]  /*5530*/  FMUL R68, R68, R89.reuse ;  /* 0x0000005944447220 */ /* 0x080fe20000400000 */
[----:B------:R-:W-:Y:S01]  /*5540*/  ISETP.GT.AND P3, PT, R88, 0x10, PT ;  /* 0x000000105800780c */ /* 0x000fe20003f64270 */
[----:B------:R-:W-:Y:S01]  /*5550*/  @P0 STG.E.U16 desc[UR12][R6.64+0x10], R60 ;  /* 0x0000103c06000986 */ /* 0x000fe2000c10150c */
[----:B------:R-:W-:Y:S01]  /*5560*/  F2FP.BF16.F32.PACK_AB R62, RZ, R62 ;  /* 0x0000003eff3e723e */ /* 0x000fe200000010ff */
[----:B------:R-:W-:Y:S01]  /*5570*/  FMUL R69, R69, R89 ;  /* 0x0000005945457220 */ /* 0x000fe20000400000 */
[----:B------:R-:W-:Y:S01]  /*5580*/  F2FP.BF16.F32.PACK_AB R63, RZ, R63 ;  /* 0x0000003fff3f723e */ /* 0x000fe200000010ff */
[----:B------:R-:W-:Y:S01]  /*5590*/  @P1 STG.E.U16 desc[UR12][R6.64+0x12], R61 ;  /* 0x0000123d06001986 */ /* 0x000fe2000c10150c */
[----:B0-----:R-:W-:Y:S01]  /*55a0*/  IADD3 R2, P0, P1, R9, R6, R13 ;  /* 0x0000000609027210 */ /* 0x001fe2000791e00d */
[-C--:B------:R-:W-:Y:S01]  /*55b0*/  FMUL R70, R70, R89.reuse ;  /* 0x0000005946467220 */ /* 0x080fe20000400000 */
[----:B------:R-:W-:Y:S01]  /*55c0*/  F2FP.BF16.F32.PACK_AB R64, RZ, R64 ;  /* 0x00000040ff40723e */ /* 0x000fe200000010ff */
[----:B------:R-:W-:Y:S01]  /*55d0*/  FMUL R71, R71, R89 ;  /* 0x0000005947477220 */ /* 0x000fe20000400000 */
[----:B------:R-:W-:Y:S01]  /*55e0*/  IADD3.X R3, R19, R7, R11, P0, P1 ;  /* 0x0000000713037210 */ /* 0x000fe200007e240b */
[----:B------:R-:W-:Y:S01]  /*55f0*/  @P2 STG.E.U16 desc[UR12][R4.64+0x10], R62 ;  /* 0x0000103e04002986 */ /* 0x000fe2000c10150c */
[----:B------:R-:W-:Y:S01]  /*5600*/  ISETP.GT.AND P1, PT, R0, 0x8, P4 ;  /* 0x000000080000780c */ /* 0x000fe20002724270 */
[-C--:B------:R-:W-:Y:S01]  /*5610*/  FMUL R72, R72, R89.reuse ;  /* 0x0000005948487220 */ /* 0x080fe20000400000 */
[----:B------:R-:W-:Y:S01]  /*5620*/  ISETP.GT.AND P0, PT, R0, RZ, P3 ;  /* 0x000000ff0000720c */ /* 0x000fe20001f04270 */
[-C--:B------:R-:W-:Y:S01]  /*5630*/  FMUL R73, R73, R89.reuse ;  /* 0x0000005949497220 */ /* 0x080fe20000400000 */
[----:B------:R-:W-:Y:S01]  /*5640*/  ISETP.GT.AND P2, PT, R88, 0x11, PT ;  /* 0x000000115800780c */ /* 0x000fe20003f44270 */
[----:B------:R-:W-:Y:S01]  /*5650*/  FMUL R74, R74, R89 ;  /* 0x000000594a4a7220 */ /* 0x000fe20000400000 */
[----:B------:R-:W-:Y:S01]  /*5660*/  F2FP.BF16.F32.PACK_AB R65, RZ, R65 ;  /* 0x00000041ff41723e */ /* 0x000fe200000010ff */
[-C--:B------:R-:W-:Y:S01]  /*5670*/  FMUL R75, R75, R89.reuse ;  /* 0x000000594b4b7220 */ /* 0x080fe20000400000 */
[----:B------:R-:W-:Y:S01]  /*5680*/  F2FP.BF16.F32.PACK_AB R66, RZ, R66 ;  /* 0x00000042ff42723e */ /* 0x000fe200000010ff */
[----:B------:R-:W-:Y:S01]  /*5690*/  FMUL R76, R76, R89 ;  /* 0x000000594c4c7220 */ /* 0x000fe20000400000 */
[----:B------:R-:W-:Y:S01]  /*56a0*/  F2FP.BF16.F32.PACK_AB R67, RZ, R67 ;  /* 0x00000043ff43723e */ /* 0x000fe200000010ff */
[-C--:B------:R-:W-:Y:S01]  /*56b0*/  FMUL R77, R77, R89.reuse ;  /* 0x000000594d4d7220 */ /* 0x080fe20000400000 */
[----:B------:R-:W-:Y:S01]  /*56c0*/  F2FP.BF16.F32.PACK_AB R68, RZ, R68 ;  /* 0x00000044ff44723e */ /* 0x000fe200000010ff */
[----:B------:R-:W-:Y:S01]  /*56d0*/  @P1 STG.E.U16 desc[UR12][R4.64+0x12], R63 ;  /* 0x0000123f04001986 */ /* 0x000fe2000c10150c */
[----:B------:R-:W-:Y:S01]  /*56e0*/  ISETP.GT.AND P1, PT, R88, 0x19, PT ;  /* 0x000000195800780c */ /* 0x000fe20003f24270 */
[----:B------:R-:W-:Y:S01]  /*56f0*/  FMUL R78, R78, R89 ;  /* 0x000000594e4e7220 */ /* 0x000fe20000400000 */
[----:B------:R-:W-:Y:S01]  /*5700*/  F2FP.BF16.F32.PACK_AB R69, RZ, R69 ;  /* 0x00000045ff45723e */ /* 0x000fe200000010ff */
[----:B------:R-:W-:Y:S01]  /*5710*/  @P0 STG.E.U16 desc[UR12][R6.64+0x20], R64 ;  /* 0x0000204006000986 */ /* 0x000fe2000c10150c */
[----:B------:R-:W-:Y:S01]  /*5720*/  ISETP.GT.AND P0, PT, R0, RZ, P2 ;  /* 0x000000ff0000720c */ /* 0x000fe20001704270 */
[-C--:B------:R-:W-:Y:S01]  /*5730*/  FMUL R79, R79, R89.reuse ;  /* 0x000000594f4f7220 */ /* 0x080fe20000400000 */
[----:B------:R-:W-:Y:S01]  /*5740*/  F2FP.BF16.F32.PACK_AB R70, RZ, R70 ;  /* 0x00000046ff46723e */ /* 0x000fe200000010ff */
        /* <DEDUP_REMOVED lines=10> */
[----:B------:R-:W-:Y:S01]  /*57f0*/  @P0 STG.E.U16 desc[UR12][R6.64+0x22], R65 ;  /* 0x0000224106000986 */ /* 0x000fe2000c10150c */
[----:B------:R-:W-:Y:S01]  /*5800*/  ISETP.GT.AND P0, PT, R0, 0x8, P3 ;  /* 0x000000080000780c */ /* 0x000fe20001f04270 */
[-C--:B------:R-:W-:Y:S01]  /*5810*/  FMUL R85, R85, R89.reuse ;  /* 0x0000005955557220 */ /* 0x080fe20000400000 */
[----:B------:R-:W-:Y:S01]  /*5820*/  ISETP.GT.AND P5, PT, R88, 0x28, PT ;  /* 0x000000285800780c */ /* 0x000fe20003fa4270 */
        /* <DEDUP_REMOVED lines=9> */
[----:B------:R-:W-:Y:S01]  /*58c0*/  ISETP.GT.AND P4, PT, R88, 0x30, PT ;  /* 0x000000305800780c */ /* 0x000fe20003f84270 */
[----:B------:R-:W-:Y:S01]  /*58d0*/  @P0 STG.E.U16 desc[UR12][R4.64+0x20], R66 ;  /* 0x0000204204000986 */ /* 0x000fe2000c10150c */
[----:B------:R-:W-:Y:S01]  /*58e0*/  ISETP.GT.AND P0, PT, R0, 0x8, P2 ;  /* 0x000000080000780c */ /* 0x000fe20001704270 */
[-C--:B------:R-:W-:Y:S01]  /*58f0*/  FMUL R27, R27, R89.reuse ;  /* 0x000000591b1b7220 */ /* 0x080fe20000400000 */
[----:B------:R-:W-:Y:S01]  /*5900*/  ISETP.GT.AND P2, PT, R88, 0x18, PT ;  /* 0x000000185800780c */ /* 0x000fe20003f44270 */
[-C--:B------:R-:W-:Y:S01]  /*5910*/  FMUL R28, R28, R89.reuse ;  /* 0x000000591c1c7220 */ /* 0x080fe20000400000 */
[----:B------:R-:W-:Y:S01]  /*5920*/  F2FP.BF16.F32.PACK_AB R80, RZ, R80 ;  /* 0x00000050ff50723e */ /* 0x000fe200000010ff */
        /* <DEDUP_REMOVED lines=8> */
[----:B------:R-:W-:Y:S01]  /*59b0*/  @P0 STG.E.U16 desc[UR12][R4.64+0x22], R67 ;  /* 0x0000224304000986 */ /* 0x000fe2000c10150c */
[----:B------:R-:W-:Y:S01]  /*59c0*/  ISETP.GT.AND P0, PT, R0, RZ, P2 ;  /* 0x000000ff0000720c */ /* 0x000fe20001704270 */
[-C--:B------:R-:W-:Y:S01]  /*59d0*/  FMUL R33, R33, R89.reuse ;  /* 0x0000005921217220 */ /* 0x080fe20000400000 */
[----:B------:R-:W-:Y:S01]  /*59e0*/  F2FP.BF16.F32.PACK_AB R84, RZ, R84 ;  /* 0x00000054ff54723e */ /* 0x000fe200000010ff */
[-C--:B------:R-:W-:Y:S01]  /*59f0*/  FMUL R34, R34, R89.reuse ;  /* 0x0000005922227220 */ /* 0x080fe20000400000 */
[----:B------:R-:W-:Y:S01]  /*5a00*/  P2R R14, PR, RZ, 0x20 ;  /* 0x00000020ff0e7803 */ /* 0x000fe20000000000 */
        /* <DEDUP_REMOVED lines=9> */
[----:B------:R-:W-:Y:S01]  /*5aa0*/  ISETP.GT.AND P0, PT, R0, RZ, P1 ;  /* 0x000000ff0000720c */ /* 0x000fe20000f04270 */
        /* <DEDUP_REMOVED lines=13> */
[----:B------:R-:W-:Y:S01]  /*5b80*/  ISETP.GT.AND P0, PT, R0, 0x8, P2 ;  /* 0x000000080000780c */ /* 0x000fe20001704270 */
        /* <DEDUP_REMOVED lines=23> */
[----:B------:R-:W-:-:S02]  /*5d00*/  F2FP.BF16.F32.PACK_AB R39, RZ, R39 ;  /* 0x00000027ff27723e */ /* 0x000fc400000010ff */
[----:B------:R-:W-:Y:S01]  /*5d10*/  F2FP.BF16.F32.PACK_AB R40, RZ, R40 ;  /* 0x00000028ff28723e */ /* 0x000fe200000010ff */
[----:B------:R-:W-:Y:S01]  /*5d20*/  @P0 STG.E.U16 desc[UR12][R4.64+0x32], R71 ;  /* 0x0000324704000986 */ /* 0x000fe2000c10150c */
[----:B------:R-:W-:Y:S02]  /*5d30*/  ISETP.GT.AND P0, PT, R0, RZ, P2 ;  /* 0x000000ff0000720c */ /* 0x000fe40001704270 */
[----:B------:R-:W-:Y:S02]  /*5d40*/  F2FP.BF16.F32.PACK_AB R41, RZ, R41 ;  /* 0x00000029ff29723e */ /* 0x000fe400000010ff */
[----:B------:R-:W-:Y:S02]  /*5d50*/  F2FP.BF16.F32.PACK_AB R42, RZ, R42 ;  /* 0x0000002aff2a723e */ /* 0x000fe400000010ff */
[----:B------:R-:W-:Y:S02]  /*5d60*/  F2FP.BF16.F32.PACK_AB R43, RZ, R43 ;  /* 0x0000002bff2b723e */ /* 0x000fe400000010ff */
[----:B------:R-:W-:-:S02]  /*5d70*/  F2FP.BF16.F32.PACK_AB R44, RZ, R44 ;  /* 0x0000002cff2c723e */ /* 0x000fc400000010ff */
[----:B------:R-:W-:Y:S02]  /*5d80*/  F2FP.BF16.F32.PACK_AB R45, RZ, R45 ;  /* 0x0000002dff2d723e */ /* 0x000fe400000010ff */
[----:B------:R-:W-:Y:S01]  /*5d90*/  F2FP.BF16.F32.PACK_AB R46, RZ, R46 ;  /* 0x0000002eff2e723e */ /* 0x000fe200000010ff */
[----:B------:R-:W-:Y:S01]  /*5da0*/  @P0 STG.E.U16 desc[UR12][R6.64+0x40], R72 ;  /* 0x0000404806000986 */ /* 0x000fe2000c10150c */
[----:B------:R-:W-:Y:S02]  /*5db0*/  ISETP.GT.AND P0, PT, R0, RZ, P1 ;  /* 0x000000ff0000720c */ /* 0x000fe40000f04270 */
[----:B------:R-:W-:Y:S02]  /*5dc0*/  F2FP.BF16.F32.PACK_AB R47, RZ, R47 ;  /* 0x0000002fff2f723e */ /* 0x000fe400000010ff */
[----:B------:R-:W-:Y:S02]  /*5dd0*/  F2FP.BF16.F32.PACK_AB R48, RZ, R48 ;  /* 0x00000030ff30723e */ /* 0x000fe400000010ff */
[----:B------:R-:W-:-:S02]  /*5de0*/  F2FP.BF16.F32.PACK_AB R49, RZ, R49 ;  /* 0x00000031ff31723e */ /* 0x000fc400000010ff */
[----:B------:R-:W-:Y:S02]  /*5df0*/  F2FP.BF16.F32.PACK_AB R50, RZ, R50 ;  /* 0x00000032ff32723e */ /* 0x000fe400000010ff */
[----:B------:R-:W-:Y:S02]  /*5e00*/  F2FP.BF16.F32.PACK_AB R51, RZ, R51 ;  /* 0x00000033ff33723e */ /* 0x000fe400000010ff */
[----:B------:R-:W-:Y:S01]  /*5e10*/  F2FP.BF16.F32.PACK_AB R52, RZ, R52 ;  /* 0x00000034ff34723e */ /* 0x000fe200000010ff */
[----:B------:R-:W-:Y:S01]  /*5e20*/  @P0 STG.E.U16 desc[UR12][R6.64+0x42], R73 ;  /* 0x0000424906000986 */ /* 0x000fe2000c10150c */
[----:B------:R-:W-:Y:S02]  /*5e30*/  ISETP.GT.AND P0, PT, R0, 0x8, P2 ;  /* 0x000000080000780c */ /* 0x000fe40001704270 */
[----:B------:R-:W-:Y:S02]  /*5e40*/  ISETP.GT.AND P2, PT, R88, 0x38, PT ;  /* 0x000000385800780c */ /* 0x000fe40003f44270 */
[----:B------:R-:W-:-:S02]  /*5e50*/  F2FP.BF16.F32.PACK_AB R53, RZ, R53 ;  /* 0x00000035ff35723e */ /* 0x000fc400000010ff */
[----:B------:R-:W-:-:S07]  /*5e60*/  F2FP.BF16.F32.PACK_AB R54, RZ, R54 ;  /* 0x00000036ff36723e */ /* 0x000fce00000010ff */
[----:B------:R-:W-:Y:S01]  /*5e70*/  @P0 STG.E.U16 desc[UR12][R4.64+0x40], R74 ;  /* 0x0000404a04000986 */ /* 0x000fe2000c10150c */
[----:B------:R-:W-:-:S13]  /*5e80*/  ISETP.GT.AND P0, PT, R0, 0x8, P1 ;  /* 0x000000080000780c */ /* 0x000fda0000f04270 */
[----:B------:R-:W-:Y:S01]  /*5e90*/  @P0 STG.E.U16 desc[UR12][R4.64+0x42], R75 ;  /* 0x0000424b04000986 */ /* 0x000fe2000c10150c */
[----:B------:R-:W-:-:S13]  /*5ea0*/  ISETP.GT.AND P0, PT, R0, RZ, P5 ;  /* 0x000000ff0000720c */ /* 0x000fda0002f04270 */
[----:B------:R-:W-:Y:S01]  /*5eb0*/  @P0 STG.E.U16 desc[UR12][R6.64+0x50], R76 ;  /* 0x0000504c06000986 */ /* 0x000fe2000c10150c */
[----:B------:R-:W-:-:S04]  /*5ec0*/  ISETP.GT.AND P0, PT, R88, 0x29, PT ;  /* 0x000000295800780c */ /* 0x000fc80003f04270 */
[----:B------:R-:W-:-:S13]  /*5ed0*/  ISETP.GT.AND P1, PT, R0, RZ, P0 ;  /* 0x000000ff0000720c */ /* 0x000fda0000724270 */
[----:B------:R-:W-:Y:S01]  /*5ee0*/  @P1 STG.E.U16 desc[UR12][R6.64+0x52], R77 ;  /* 0x0000524d06001986 */ /* 0x000fe2000c10150c */
[----:B------:R-:W-:-:S13]  /*5ef0*/  ISETP.GT.AND P1, PT, R0, 0x8, P5 ;  /* 0x000000080000780c */ /* 0x000fda0002f24270 */
[----:B------:R-:W-:Y:S01]  /*5f00*/  @P1 STG.E.U16 desc[UR12][R4.64+0x50], R78 ;  /* 0x0000504e04001986 */ /* 0x000fe2000c10150c */
[----:B------:R-:W-:-:S13]  /*5f10*/  ISETP.GT.AND P1, PT, R0, 0x8, P0 ;  /* 0x000000080000780c */ /* 0x000fda0000724270 */
[----:B------:R-:W-:Y:S01]  /*5f20*/  @P1 STG.E.U16 desc[UR12][R4.64+0x52], R79 ;  /* 0x0000524f04001986 */ /* 0x000fe2000c10150c */
[----:B------:R-:W-:-:S13]  /*5f30*/  ISETP.GT.AND P1, PT, R0, RZ, P4 ;  /* 0x000000ff0000720c */ /* 0x000fda0002724270 */
[----:B------:R-:W-:Y:S01]  /*5f40*/  @P1 STG.E.U16 desc[UR12][R6.64+0x60], R80 ;  /* 0x0000605006001986 */ /* 0x000fe2000c10150c */
[----:B------:R-:W-:-:S13]  /*5f50*/  ISETP.GT.AND P1, PT, R0, RZ, P3 ;  /* 0x000000ff0000720c */ /* 0x000fda0001f24270 */
[----:B------:R-:W-:Y:S01]  /*5f60*/  @P1 STG.E.U16 desc[UR12][R6.64+0x62], R81 ;  /* 0x0000625106001986 */ /* 0x000fe2000c10150c */
[----:B------:R-:W-:-:S13]  /*5f70*/  ISETP.GT.AND P1, PT, R0, 0x8, P4 ;  /* 0x000000080000780c */ /* 0x000fda0002724270 */
[----:B------:R-:W-:Y:S01]  /*5f80*/  @P1 STG.E.U16 desc[UR12][R4.64+0x60], R82 ;  /* 0x0000605204001986 */ /* 0x000fe2000c10150c */
[----:B------:R-:W-:-:S13]  /*5f90*/  ISETP.GT.AND P1, PT, R0, 0x8, P3 ;  /* 0x000000080000780c */ /* 0x000fda0001f24270 */
[----:B------:R-:W-:Y:S01]  /*5fa0*/  @P1 STG.E.U16 desc[UR12][R4.64+0x62], R83 ;  /* 0x0000625304001986 */ /* 0x000fe2000c10150c */
[----:B------:R-:W-:-:S05]  /*5fb0*/  IADD3 R10, P1, R9, R4, RZ ;  /* 0x00000004090a7210 */ /* 0x000fca0007f3e0ff */
[----:B------:R-:W-:Y:S01]  /*5fc0*/  IMAD.X R11, R19, 0x1, R5, P1 ;  /* 0x00000001130b7824 */ /* 0x000fe200008e0605 */
[----:B------:R-:W-:-:S13]  /*5fd0*/  ISETP.GT.AND P1, PT, R0, RZ, P2 ;  /* 0x000000ff0000720c */ /* 0x000fda0001724270 */
[----:B------:R-:W-:Y:S01]  /*5fe0*/  @P1 STG.E.U16 desc[UR12][R6.64+0x70], R84 ;  /* 0x0000705406001986 */ /* 0x000fe2000c10150c */
[----:B------:R-:W-:-:S05]  /*5ff0*/  IADD3 R12, P1, R9, R4, RZ ;  /* 0x00000004090c7210 */ /* 0x000fca0007f3e0ff */
[----:B------:R-:W-:Y:S01]  /*6000*/  IMAD.X R13, R19, 0x1, R5, P1 ;  /* 0x00000001130d7824 */ /* 0x000fe200008e0605 */
[----:B------:R-:W-:-:S05]  /*6010*/  IADD3 R8, P1, R9, R6, RZ ;  /* 0x0000000609087210 */ /* 0x000fca0007f3e0ff */
[----:B------:R-:W-:Y:S01]  /*6020*/  IMAD.X R9, R19, 0x1, R7, P1 ;  /* 0x0000000113097824 */ /* 0x000fe200008e0607 */
[----:B------:R-:W-:-:S04]  /*6030*/  ISETP.GT.AND P1, PT, R88, 0x39, PT ;  /* 0x000000395800780c */ /* 0x000fc80003f24270 */
[----:B------:R-:W-:-:S13]  /*6040*/  ISETP.GT.AND P5, PT, R0, RZ, P1 ;  /* 0x000000ff0000720c */ /* 0x000fda0000fa4270 */
[----:B------:R-:W-:Y:S01]  /*6050*/  @P5 STG.E.U16 desc[UR12][R6.64+0x72], R85 ;  /* 0x0000725506005986 */ /* 0x000fe2000c10150c */
[----:B------:R-:W-:-:S13]  /*6060*/  ISETP.GT.AND P5, PT, R0, 0x8, P2 ;  /* 0x000000080000780c */ /* 0x000fda00017a4270 */
[----:B------:R-:W-:Y:S01]  /*6070*/  @P5 STG.E.U16 desc[UR12][R4.64+0x70], R86 ;  /* 0x0000705604005986 */ /* 0x000fe2000c10150c */
[----:B------:R-:W-:-:S13]  /*6080*/  ISETP.GT.AND P5, PT, R0, 0x8, P1 ;  /* 0x000000080000780c */ /* 0x000fda0000fa4270 */
[----:B------:R0:W-:Y:S01]  /*6090*/  @P5 STG.E.U16 desc[UR12][R4.64+0x72], R87 ;  /* 0x0000725704005986 */ /* 0x0001e2000c10150c */
[C---:B------:R-:W-:Y:S02]  /*60a0*/  ISETP.GT.AND P5, PT, R0.reuse, 0x40, P6 ;  /* 0x000000400000780c */ /* 0x040fe400037a4270 */
[----:B------:R-:W-:-:S11]  /*60b0*/  ISETP.GT.AND P6, PT, R0, 0x48, P6 ;  /* 0x000000480000780c */ /* 0x000fd600037c4270 */
[----:B------:R-:W-:Y:S01]  /*60c0*/  @P5 STG.E.U16 desc[UR12][R8.64], R24 ;  /* 0x0000001808005986 */ /* 0x000fe2000c10150c */
[----:B------:R-:W-:-:S04]  /*60d0*/  ISETP.GT.AND P5, PT, R88, 0x1, PT ;  /* 0x000000015800780c */ /* 0x000fc80003fa4270 */
[----:B------:R-:W-:-:S13]  /*60e0*/  ISETP.GT.AND P5, PT, R0, 0x40, P5 ;  /* 0x000000400000780c */ /* 0x000fda0002fa4270 */
[----:B0-----:R-:W-:Y:S02]  /*60f0*/  @P5 IMAD.MOV.U32 R4, RZ, RZ, R8 ;  /* 0x000000ffff045224 */ /* 0x001fe400078e0008 */
[----:B------:R-:W-:-:S05]  /*6100*/  @P5 IMAD.MOV.U32 R5, RZ, RZ, R9 ;  /* 0x000000ffff055224 */ /* 0x000fca00078e0009 */
[----:B------:R0:W-:Y:S01]  /*6110*/  @P5 STG.E.U16 desc[UR12][R4.64+0x2], R25 ;  /* 0x0000021904005986 */ /* 0x0001e2000c10150c */
[----:B------:R-:W-:-:S03]  /*6120*/  ISETP.NE.AND P5, PT, R14, RZ, PT ;  /* 0x000000ff0e00720c */ /* 0x000fc60003fa5270 */
[----:B------:R-:W-:Y:S01]  /*6130*/  @P6 STG.E.U16 desc[UR12][R10.64], R26 ;  /* 0x0000001a0a006986 */ /* 0x000fe2000c10150c */
[----:B------:R-:W-:-:S04]  /*6140*/  ISETP.GT.AND P6, PT, R88, 0x1, PT ;  /* 0x000000015800780c */ /* 0x000fc80003fc4270 */
[----:B------:R-:W-:-:S13]  /*6150*/  ISETP.GT.AND P6, PT, R0, 0x48, P6 ;  /* 0x000000480000780c */ /* 0x000fda00037c4270 */
[----:B------:R-:W-:Y:S01]  /*6160*/  @P6 STG.E.U16 desc[UR12][R12.64+0x2], R27 ;  /* 0x0000021b0c006986 */ /* 0x000fe2000c10150c */
[----:B------:R-:W-:-:S04]  /*6170*/  ISETP.GT.AND P6, PT, R88, 0x8, PT ;  /* 0x000000085800780c */ /* 0x000fc80003fc4270 */
[----:B------:R-:W-:-:S13]  /*6180*/  ISETP.GT.AND P6, PT, R0, 0x40, P6 ;  /* 0x000000400000780c */ /* 0x000fda00037c4270 */
[----:B0-----:R-:W-:Y:S02]  /*6190*/  @P6 IMAD.MOV.U32 R4, RZ, RZ, R8 ;  /* 0x000000ffff046224 */ /* 0x001fe400078e0008 */
[----:B------:R-:W-:-:S05]  /*61a0*/  @P6 IMAD.MOV.U32 R5, RZ, RZ, R9 ;  /* 0x000000ffff056224 */ /* 0x000fca00078e0009 */
[----:B------:R0:W-:Y:S01]  /*61b0*/  @P6 STG.E.U16 desc[UR12][R4.64+0x10], R28 ;  /* 0x0000101c04006986 */ /* 0x0001e2000c10150c */
[----:B------:R-:W-:-:S04]  /*61c0*/  ISETP.GT.AND P6, PT, R88, 0x9, PT ;  /* 0x000000095800780c */ /* 0x000fc80003fc4270 */
[----:B------:R-:W-:-:S13]  /*61d0*/  ISETP.GT.AND P6, PT, R0, 0x40, P6 ;  /* 0x000000400000780c */ /* 0x000fda00037c4270 */
[----:B0-----:R-:W-:Y:S02]  /*61e0*/  @P6 IMAD.MOV.U32 R4, RZ, RZ, R8 ;  /* 0x000000ffff046224 */ /* 0x001fe400078e0008 */
[----:B------:R-:W-:-:S05]  /*61f0*/  @P6 IMAD.MOV.U32 R5, RZ, RZ, R9 ;  /* 0x000000ffff056224 */ /* 0x000fca00078e0009 */
[----:B------:R0:W-:Y:S01]  /*6200*/  @P6 STG.E.U16 desc[UR12][R4.64+0x12], R29 ;  /* 0x0000121d04006986 */ /* 0x0001e2000c10150c */
[----:B------:R-:W-:-:S04]  /*6210*/  ISETP.GT.AND P6, PT, R88, 0x8, PT ;  /* 0x000000085800780c */ /* 0x000fc80003fc4270 */
[----:B------:R-:W-:-:S13]  /*6220*/  ISETP.GT.AND P6, PT, R0, 0x48, P6 ;  /* 0x000000480000780c */ /* 0x000fda00037c4270 */
        /* <DEDUP_REMOVED lines=52> */
[C---:B------:R-:W-:Y:S02]  /*6570*/  ISETP.GT.AND P6, PT, R0.reuse, 0x40, P5 ;  /* 0x000000400000780c */ /* 0x040fe40002fc4270 */
[----:B------:R-:W-:-:S11]  /*6580*/  ISETP.GT.AND P5, PT, R0, 0x48, P5 ;  /* 0x000000480000780c */ /* 0x000fd60002fa4270 */
[----:B0-----:R-:W-:Y:S02]  /*6590*/  @P6 IMAD.MOV.U32 R4, RZ, RZ, R8 ;  /* 0x000000ffff046224 */ /* 0x001fe400078e0008 */
[----:B------:R-:W-:-:S05]  /*65a0*/  @P6 IMAD.MOV.U32 R5, RZ, RZ, R9 ;  /* 0x000000ffff056224 */ /* 0x000fca00078e0009 */
[----:B------:R0:W-:Y:S01]  /*65b0*/  @P6 STG.E.U16 desc[UR12][R4.64+0x50], R44 ;  /* 0x0000502c04006986 */ /* 0x0001e2000c10150c */
[C---:B------:R-:W-:Y:S02]  /*65c0*/  ISETP.GT.AND P6, PT, R0.reuse, 0x40, P0 ;  /* 0x000000400000780c */ /* 0x040fe400007c4270 */
[----:B------:R-:W-:-:S11]  /*65d0*/  ISETP.GT.AND P0, PT, R0, 0x48, P0 ;  /* 0x000000480000780c */ /* 0x000fd60000704270 */
[----:B0-----:R-:W-:Y:S02]  /*65e0*/  @P6 IMAD.MOV.U32 R4, RZ, RZ, R8 ;  /* 0x000000ffff046224 */ /* 0x001fe400078e0008 */
[----:B------:R-:W-:-:S05]  /*65f0*/  @P6 IMAD.MOV.U32 R5, RZ, RZ, R9 ;  /* 0x000000ffff056224 */ /* 0x000fca00078e0009 */
[----:B------:R0:W-:Y:S01]  /*6600*/  @P6 STG.E.U16 desc[UR12][R4.64+0x52], R45 ;  /* 0x0000522d04006986 */ /* 0x0001e2000c10150c */
[C---:B------:R-:W-:Y:S02]  /*6610*/  ISETP.GT.AND P6, PT, R0.reuse, 0x40, P4 ;  /* 0x000000400000780c */ /* 0x040fe400027c4270 */
[C---:B------:R-:W-:Y:S01]  /*6620*/  ISETP.GT.AND P4, PT, R0.reuse, 0x48, P4 ;  /* 0x000000480000780c */ /* 0x040fe20002784270 */
[----:B------:R-:W-:Y:S01]  /*6630*/  @P5 STG.E.U16 desc[UR12][R2.64+0x50], R46 ;  /* 0x0000502e02005986 */ /* 0x000fe2000c10150c */
[C---:B------:R-:W-:Y:S02]  /*6640*/  ISETP.GT.AND P5, PT, R0.reuse, 0x40, P1 ;  /* 0x000000400000780c */ /* 0x040fe40000fa4270 */
[C---:B------:R-:W-:Y:S01]  /*6650*/  ISETP.GT.AND P1, PT, R0.reuse, 0x48, P1 ;  /* 0x000000480000780c */ /* 0x040fe20000f24270 */
[----:B------:R-:W-:Y:S01]  /*6660*/  @P0 STG.E.U16 desc[UR12][R2.64+0x52], R47 ;  /* 0x0000522f02000986 */ /* 0x000fe2000c10150c */
[C---:B------:R-:W-:Y:S02]  /*6670*/  ISETP.GT.AND P0, PT, R0.reuse, 0x40, P3 ;  /* 0x000000400000780c */ /* 0x040fe40001f04270 */
[----:B------:R-:W-:-:S03]  /*6680*/  ISETP.GT.AND P3, PT, R0, 0x48, P3 ;  /* 0x000000480000780c */ /* 0x000fc60001f64270 */
[----:B0-----:R-:W-:Y:S02]  /*6690*/  @P6 IMAD.MOV.U32 R4, RZ, RZ, R8 ;  /* 0x000000ffff046224 */ /* 0x001fe400078e0008 */
[----:B------:R-:W-:-:S05]  /*66a0*/  @P6 IMAD.MOV.U32 R5, RZ, RZ, R9 ;  /* 0x000000ffff056224 */ /* 0x000fca00078e0009 */
[----:B------:R0:W-:Y:S01]  /*66b0*/  @P6 STG.E.U16 desc[UR12][R4.64+0x60], R48 ;  /* 0x0000603004006986 */ /* 0x0001e2000c10150c */
[C---:B------:R-:W-:Y:S02]  /*66c0*/  ISETP.GT.AND P6, PT, R0.reuse, 0x40, P2 ;  /* 0x000000400000780c */ /* 0x040fe400017c4270 */
[----:B------:R-:W-:Y:S01]  /*66d0*/  ISETP.GT.AND P2, PT, R0, 0x48, P2 ;  /* 0x000000480000780c */ /* 0x000fe20001744270 */
[----:B0-----:R-:W-:Y:S02]  /*66e0*/  @P0 IMAD.MOV.U32 R4, RZ, RZ, R8 ;  /* 0x000000ffff040224 */ /* 0x001fe400078e0008 */
[----:B------:R-:W-:-:S05]  /*66f0*/  @P0 IMAD.MOV.U32 R5, RZ, RZ, R9 ;  /* 0x000000ffff050224 */ /* 0x000fca00078e0009 */
[----:B------:R0:W-:Y:S04]  /*6700*/  @P0 STG.E.U16 desc[UR12][R4.64+0x62], R49 ;  /* 0x0000623104000986 */ /* 0x0001e8000c10150c */
[----:B------:R1:W-:Y:S04]  /*6710*/  @P4 STG.E.U16 desc[UR12][R2.64+0x60], R50 ;  /* 0x0000603202004986 */ /* 0x0003e8000c10150c */
[----:B------:R1:W-:Y:S01]  /*6720*/  @P3 STG.E.U16 desc[UR12][R2.64+0x62], R51 ;  /* 0x0000623302003986 */ /* 0x0003e2000c10150c */
[----:B0-----:R-:W-:Y:S02]  /*6730*/  @P6 IMAD.MOV.U32 R4, RZ, RZ, R8 ;  /* 0x000000ffff046224 */ /* 0x001fe400078e0008 */
[----:B------:R-:W-:-:S05]  /*6740*/  @P6 IMAD.MOV.U32 R5, RZ, RZ, R9 ;  /* 0x000000ffff056224 */ /* 0x000fca00078e0009 */
[----:B------:R1:W-:Y:S04]  /*6750*/  @P6 STG.E.U16 desc[UR12][R4.64+0x70], R52 ;  /* 0x0000703404006986 */ /* 0x0003e8000c10150c */
[----:B------:R1:W-:Y:S04]  /*6760*/  @P5 STG.E.U16 desc[UR12][R8.64+0x72], R53 ;  /* 0x0000723508005986 */ /* 0x0003e8000c10150c */
[----:B------:R1:W-:Y:S01]  /*6770*/  @P2 STG.E.U16 desc[UR12][R2.64+0x70], R54 ;  /* 0x0000703602002986 */ /* 0x0003e2000c10150c */
[----:B------:R-:W-:Y:S05]  /*6780*/  @!P1 EXIT ;  /* 0x000000000000994d */ /* 0x000fea0003800000 */
[----:B------:R-:W-:-:S05]  /*6790*/  F2FP.BF16.F32.PACK_AB R55, RZ, R55 ;  /* 0x00000037ff37723e */ /* 0x000fca00000010ff */
[----:B------:R-:W-:Y:S01]  /*67a0*/  STG.E.U16 desc[UR12][R2.64+0x72], R55 ;  /* 0x0000723702007986 */ /* 0x000fe2000c10150c */
[----:B------:R-:W-:Y:S05]  /*67b0*/  EXIT ;  /* 0x000000000000794d */ /* 0x000fea0003800000 */
.L_x_10:
[----:B------:R-:W-:-:S13]  /*67c0*/  ISETP.NE.AND P0, PT, R4, RZ, PT ;  /* 0x000000ff0400720c */ /* 0x000fda0003f05270 */
[----:B------:R-:W-:Y:S05]  /*67d0*/  @P0 EXIT ;  /* 0x000000000000094d */ /* 0x000fea0003800000 */
[----:B------:R-:W-:-:S13]  /*67e0*/  ELECT P0, URZ, PT ;  /* 0x00000000003f782f */ /* 0x000fda0003800000 */
[----:B------:R-:W-:Y:S05]  /*67f0*/  @!P0 BRA `(.L_x_145) ;  /* 0x0000000400d48947 */ /* 0x000fea0003800000 */
[----:B------:R-:W-:Y:S02]  /*6800*/  ISETP.GE.AND P0, PT, R14, 0x1, PT ;  /* 0x000000010e00780c */ /* 0x000fe40003f06270 */
[----:B------:R-:W-:-:S04]  /*6810*/  SHF.R.S32.HI R2, RZ, 0x1f, R9 ;  /* 0x0000001fff027819 */ /* 0x000fc80000011409 */
[----:B------:R-:W-:-:S07]  /*6820*/  LEA.HI R6, R2, R9, RZ, 0x7 ;  /* 0x0000000902067211 */ /* 0x000fce00078f38ff */
[----:B------:R-:W-:Y:S05]  /*6830*/  @!P0 BRA `(.L_x_145) ;  /* 0x0000000400c48947 */ /* 0x000fea0003800000 */
[----:B------:R-:W0:Y:S01]  /*6840*/  S2R R4, SR_CTAID.X ;  /* 0x0000000000047919 */ /* 0x000e220000002500 */
[----:B------:R-:W1:Y:S01]  /*6850*/  LDC.64 R2, c[0x0][0x4f8] ;  /* 0x00013e00ff027b82 */ /* 0x000e620000000a00 */
[----:B------:R-:W-:Y:S01]  /*6860*/  LOP3.LUT R6, R6, 0xffffff80, RZ, 0xc0, !PT ;  /* 0xffffff8006067812 */ /* 0x000fe200078ec0ff */
[----:B------:R-:W-:Y:S01]  /*6870*/  ULDC.64 UR4, c[0x0][0x4c0] ;  /* 0x0001300000047ab9 */ /* 0x000fe20000000a00 */
[----:B------:R-:W-:Y:S01]  /*6880*/  LOP3.LUT P0, RZ, R9, 0x1f, RZ, 0xc0, !PT ;  /* 0x0000001f09ff7812 */ /* 0x000fe2000780c0ff */
[----:B------:R-:W-:Y:S01]  /*6890*/  IMAD.SHL.U32 R97, R97, 0x40, RZ ;  /* 0x0000004061617824 */ /* 0x000fe200078e00ff */
[----:B------:R-:W-:Y:S01]  /*68a0*/  LOP3.LUT R11, R0, 0x2, RZ, 0xfc, !PT ;  /* 0x00000002000b7812 */ /* 0x000fe200078efcff */
[----:B------:R-:W-:Y:S02]  /*68b0*/  IMAD.IADD R6, R9, 0x1, -R6 ;  /* 0x0000000109067824 */ /* 0x000fe400078e0a06 */
[----:B------:R-:W2:Y:S01]  /*68c0*/  LDC R5, c[0x0][0x500] ;  /* 0x00014000ff057b82 */ /* 0x000ea20000000800 */
[----:B------:R-:W-:-:S02]  /*68d0*/  VIADD R13, R7, 0x1 ;  /* 0x00000001070d7836 */ /* 0x000fc40000000000 */
[C---:B------:R-:W-:Y:S01]  /*68e0*/  ISETP.NE.AND P2, PT, R6.reuse, RZ, PT ;  /* 0x000000ff0600720c */ /* 0x040fe20003f45270 */
[----:B------:R-:W-:Y:S01]  /*68f0*/  IMAD.MOV.U32 R12, RZ, RZ, RZ ;  /* 0x000000ffff0c7224 */ /* 0x000fe200078e00ff */
[----:B------:R-:W-:Y:S01]  /*6900*/  ISETP.NE.OR P0, PT, R6, RZ, !P0 ;  /* 0x000000ff0600720c */ /* 0x000fe20004705670 */
[----:B-1----:R-:W-:Y:S01]  /*6910*/  IMAD R95, R95, UR4, R2 ;  /* 0x000000045f5f7c24 */ /* 0x002fe2000f8e0202 */
[----:B------:R-:W-:Y:S01]  /*6920*/  ULDC UR4, c[0x0][0x4c8] ;  /* 0x0001320000047ab9 */ /* 0x000fe20000000800 */
[----:B------:R-:W-:Y:S02]  /*6930*/  IMAD R20, R20, UR5, R3 ;  /* 0x0000000514147c24 */ /* 0x000fe4000f8e0203 */
[----:B------:R-:W-:Y:S02]  /*6940*/  IMAD.MOV.U32 R2, RZ, RZ, 0x1 ;  /* 0x00000001ff027424 */ /* 0x000fe400078e00ff */
[----:B------:R-:W-:Y:S02]  /*6950*/  IMAD.MOV.U32 R3, RZ, RZ, RZ ;  /* 0x000000ffff037224 */ /* 0x000fe400078e00ff */
[----:B0-----:R-:W-:-:S02]  /*6960*/  IMAD.SHL.U32 R6, R4, 0x80, RZ ;  /* 0x0000008004067824 */ /* 0x001fc400078e00ff */
[----:B--2---:R-:W-:Y:S02]  /*6970*/  IMAD R9, R94, UR4, R5 ;  /* 0x000000045e097c24 */ /* 0x004fe4000f8e0205 */
[----:B------:R-:W-:-:S07]  /*6980*/  VIADD R10, R6, 0x40 ;  /* 0x00000040060a7836 */ /* 0x000fce0000000000 */
.L_x_149:
[----:B------:R-:W0:Y:S01]  /*6990*/  S2R R5, SR_CgaCtaId ;  /* 0x0000000000057919 */ /* 0x000e220000008800 */
[----:B------:R-:W-:-:S04]  /*69a0*/  MOV R4, 0x400 ;  /* 0x0000040000047802 */ /* 0x000fc80000000f00 */
[----:B0-----:R-:W-:Y:S02]  /*69b0*/  LEA R8, R5, R4, 0x18 ;  /* 0x0000000405087211 */ /* 0x001fe400078ec0ff */
[----:B------:R-:W-:-:S03]  /*69c0*/  SHF.L.U32 R4, R2, 0x1f, RZ ;  /* 0x0000001f02047819 */ /* 0x000fc600000006ff */
[----:B------:R-:W-:-:S07]  /*69d0*/  IMAD R5, R3, 0x8, R8 ;  /* 0x0000000803057824 */ /* 0x000fce00078e0208 */
.L_x_146:
[----:B0-----:R0:W1:Y:S02]  /*69e0*/  SYNCS.PHASECHK.TRANS64.TRYWAIT P1, [R5+URZ+0x36090], R4 ;  /* 0x03609004050075a7 */ /* 0x001064000802017f */
[----:B-1----:R-:W-:Y:S05]  /*69f0*/  @!P1 NANOSLEEP.SYNCS 0x989680 ;  /* 0x009896800000995d */ /* 0x002fea0003900000 */
[----:B------:R-:W1:Y:S02]  /*6a00*/  @!P1 SYNCS.PHASECHK.TRANS64 P1, [R5+URZ+0x36090], R4 ;  /* 0x03609004050095a7 */ /* 0x000e64000802007f */
[----:B-1----:R-:W-:Y:S05]  /*6a10*/  @!P1 BRA `(.L_x_146) ;  /* 0xfffffffc00f09947 */ /* 0x002fea000383ffff */
[----:B0-----:R-:W0:Y:S02]  /*6a20*/  @!P2 LDC R4, c[0x0][0x580] ;  /* 0x00016000ff04ab82 */ /* 0x001e240000000800 */
[----:B0-----:R0:W-:Y:S02]  /*6a30*/  @!P2 SYNCS.ARRIVE.TRANS64 RZ, [R5+URZ+0x36000], R4 ;  /* 0x0360000405ffa9a7 */ /* 0x0011e4000800003f */
[----:B0-----:R-:W-:-:S04]  /*6a40*/  PRMT R4, R11, 0x9910, RZ ;  /* 0x000099100b047816 */ /* 0x001fc800000000ff */
[----:B------:R-:W-:-:S13]  /*6a50*/  ISETP.NE.AND P1, PT, R4, 0x2, PT ;  /* 0x000000020400780c */ /* 0x000fda0003f25270 */
[----:B------:R-:W-:Y:S05]  /*6a60*/  @P1 BRA `(.L_x_147) ;  /* 0x0000000000041947 */ /* 0x000fea0003800000 */
[----:B------:R-:W-:Y:S01]  /*6a70*/  BPT.TRAP 0x1 ;  /* 0x000000040000795c */ /* 0x000fe20000300000 */
.L_x_147:
[----:B------:R-:W-:Y:S05]  /*6a80*/  @P0 BRA `(.L_x_148) ;  /* 0x0000000000040947 */ /* 0x000fea0003800000 */
[----:B------:R-:W-:Y:S01]  /*6a90*/  BPT.TRAP 0x1 ;  /* 0x000000040000795c */ /* 0x000fe20000300000 */
.L_x_148:
[----:B------:R-:W-:Y:S01]  /*6aa0*/  ULDC UR6, c[0x0][0x490] ;  /* 0x0001240000067ab9 */ /* 0x000fe20000000800 */
[C---:B------:R-:W-:Y:S01]  /*6ab0*/  R2UR UR15, R12.reuse ;  /* 0x000000000c0f72ca */ /* 0x040fe200000e0000 */
[----:B------:R-:W-:Y:S01]  /*6ac0*/  UISETP.NE.AND UP0, UPT, UR6, 0x1, UPT ;  /* 0x000000010600788c */ /* 0x000fe2000bf05270 */
[----:B------:R-:W-:Y:S01]  /*6ad0*/  R2UR UR19, R12 ;  /* 0x000000000c1372ca */ /* 0x000fe200000e0000 */
[----:B------:R-:W-:Y:S01]  /*6ae0*/  ULDC UR26, c[0x0][0x49c] ;  /* 0x00012700001a7ab9 */ /* 0x000fe20000000800 */
[----:B------:R-:W-:Y:S01]  /*6af0*/  ULDC UR27, c[0x0][0x4a8] ;  /* 0x00012a00001b7ab9 */ /* 0x000fe20000000800 */
[----:B------:R-:W-:Y:S01]  /*6b00*/  UISETP.NE.AND UP1, UPT, UR26, 0x1, UPT ;  /* 0x000000011a00788c */ /* 0x000fe2000bf25270 */
[----:B------:R-:W-:Y:S01]  /*6b10*/  IMAD.U32 R4, R20, 0x20, R95 ;  /* 0x0000002014047824 */ /* 0x000fe200078e005f */
[----:B------:R-:W-:Y:S01]  /*6b20*/  ULDC.64 UR10, c[0x0][0x198] ;  /* 0x00006600000a7ab9 */ /* 0x000fe20000000a00 */
[----:B------:R-:W-:Y:S01]  /*6b30*/  UIADD3 UR6, -UR6, URZ, URZ ;  /* 0x0000003f06067290 */ /* 0x000fe2000fffe13f */
[----:B------:R-:W-:Y:S01]  /*6b40*/  R2UR UR16, R3 ;  /* 0x00000000031072ca */ /* 0x000fe200000e0000 */
[----:B------:R-:W-:Y:S01]  /*6b50*/  UIADD3 UR28, UP2, UR10, 0x1f0, URZ ;  /* 0x000001f00a1c7890 */ /* 0x000fe2000ff5e03f */
[----:B------:R-:W-:Y:S01]  /*6b60*/  IMAD.U32 R4, R9, 0x400, R4 ;  /* 0x0000040009047824 */ /* 0x000fe200078e0004 */
[----:B------:R-:W-:Y:S01]  /*6b70*/  @UP0 ULDC UR4, c[0x0][0x494] ;  /* 0x0001250000040ab9 */ /* 0x000fe20000000800 */
[----:B------:R-:W-:Y:S01]  /*6b80*/  @UP0 ULDC UR7, c[0x0][0x498] ;  /* 0x0001260000070ab9 */ /* 0x000fe20000000800 */
[----:B------:R-:W-:Y:S01]  /*6b90*/  UIMAD.WIDE.U32 UR4, UR15, UR4, URZ ;  /* 0x000000040f0472a5 */ /* 0x000fe2000f8e003f */
[----:B------:R-:W-:Y:S01]  /*6ba0*/  R2UR UR17, R5 ;  /* 0x00000000051172ca */ /* 0x000fe200000e0000 */
[----:B------:R-:W-:Y:S01]  /*6bb0*/  @UP1 ULDC.64 UR8, c[0x0][0x4a0] ;  /* 0x0001280000081ab9 */ /* 0x000fe20000000a00 */
[----:B------:R-:W-:Y:S01]  /*6bc0*/  UIADD3.X UR29, URZ, UR11, URZ, UP2, !UPT ;  /* 0x0000000b3f1d7290 */ /* 0x000fe200097fe43f */
[----:B------:R-:W-:Y:S01]  /*6bd0*/  VIADD R13, R13, 0xffffffff ;  /* 0xffffffff0d0d7836 */ /* 0x000fe20000000000 */
[----:B------:R-:W-:Y:S01]  /*6be0*/  @UP0 USHF.R.U32.HI UR15, URZ, UR7, UR5 ;  /* 0x000000073f0f0299 */ /* 0x000fe20008011605 */
[----:B------:R-:W-:Y:S01]  /*6bf0*/  R2UR UR31, R97 ;  /* 0x00000000611f72ca */ /* 0x000fe200000e0000 */
[----:B------:R-:W-:Y:S01]  /*6c00*/  UISETP.NE.AND UP0, UPT, UR27, 0x1, UPT ;  /* 0x000000011b00788c */ /* 0x000fe2000bf05270 */
[----:B------:R-:W-:Y:S01]  /*6c10*/  R2UR UR18, R6 ;  /* 0x00000000061272ca */ /* 0x000fe200000e0000 */
[----:B------:R-:W-:Y:S01]  /*6c20*/  UIMAD.WIDE.U32 UR4, UR15, UR8, URZ ;  /* 0x000000080f0472a5 */ /* 0x000fe2000f8e003f */
[----:B------:R-:W-:Y:S01]  /*6c30*/  ISETP.GT.AND P3, PT, R13, 0x1, PT ;  /* 0x000000010d00780c */ /* 0x000fe20003f64270 */
[----:B------:R-:W-:Y:S01]  /*6c40*/  UIMAD UR6, UR15, UR6, UR19 ;  /* 0x000000060f0672a4 */ /* 0x000fe2000f8e0213 */
[----:B------:R-:W-:Y:S01]  /*6c50*/  VIADD R12, R12, 0x20 ;  /* 0x000000200c0c7836 */ /* 0x000fe20000000000 */
[----:B------:R-:W-:Y:S01]  /*6c60*/  UMOV UR24, UR15 ;  /* 0x0000000f00187c82 */ /* 0x000fe20008000000 */
[----:B------:R-:W-:-:S02]  /*6c70*/  @UP1 USHF.R.U32.HI UR24, URZ, UR9, UR5 ;  /* 0x000000093f181299 */ /* 0x000fc40008011605 */
[----:B------:R-:W-:Y:S01]  /*6c80*/  UIADD3 UR22, UP1, UR10, 0xf0, URZ ;  /* 0x000000f00a167890 */ /* 0x000fe2000ff3e03f */
[----:B------:R-:W-:Y:S01]  /*6c90*/  R2UR UR5, R8 ;  /* 0x00000000080572ca */ /* 0x000fe200000e0000 */
[----:B------:R-:W-:Y:S01]  /*6ca0*/  ULDC UR25, c[0x0][0x4cc] ;  /* 0x0001330000197ab9 */ /* 0x000fe20000000800 */
[----:B------:R-:W-:Y:S01]  /*6cb0*/  @UP0 ULDC UR10, c[0x0][0x4ac] ;  /* 0x00012b00000a0ab9 */ /* 0x000fe20000000800 */
[----:B------:R-:W-:Y:S01]  /*6cc0*/  UIADD3.X UR23, URZ, UR11, URZ, UP1, !UPT ;  /* 0x0000000b3f177290 */ /* 0x000fe20008ffe43f */
[C---:B------:R-:W-:Y:S01]  /*6cd0*/  IMAD R8, R3.reuse, 0x1000, R8 ;  /* 0x0000100003087824 */ /* 0x040fe200078e0208 */
[----:B------:R-:W-:Y:S01]  /*6ce0*/  ULDC UR14, c[0x0][0x4ec] ;  /* 0x00013b00000e7ab9 */ /* 0x000fe20000000800 */
[----:B------:R-:W-:Y:S01]  /*6cf0*/  UIMAD.WIDE.U32 UR10, UR24, UR10, URZ ;  /* 0x0000000a180a72a5 */ /* 0x000fe2000f8e003f */
[----:B------:R-:W-:Y:S01]  /*6d00*/  VIADD R3, R3, 0x1 ;  /* 0x0000000103037836 */ /* 0x000fe20000000000 */
[----:B------:R-:W-:Y:S01]  /*6d10*/  @UP0 ULDC UR32, c[0x0][0x4b0] ;  /* 0x00012c0000200ab9 */ /* 0x000fe20000000800 */
[----:B------:R-:W-:Y:S01]  /*6d20*/  UIMAD UR25, UR6, UR25, UR14 ;  /* 0x00000019061972a4 */ /* 0x000fe2000f8e020e */
[----:B------:R-:W-:Y:S01]  /*6d30*/  R2UR UR4, R8 ;  /* 0x00000000080472ca */ /* 0x000fe200000e0000 */
[----:B------:R-:W-:Y:S01]  /*6d40*/  ULDC.64 UR8, c[0x0][0x4d0] ;  /* 0x0001340000087ab9 */ /* 0x000fe20000000a00 */
[----:B------:R-:W-:Y:S01]  /*6d50*/  UMOV UR14, UR24 ;  /* 0x00000018000e7c82 */ /* 0x000fe20008000000 */
[----:B------:R-:W-:Y:S01]  /*6d60*/  @UP0 USHF.R.U32.HI UR14, URZ, UR32, UR11 ;  /* 0x000000203f0e0299 */ /* 0x000fe2000801160b */
[----:B------:R-:W-:Y:S01]  /*6d70*/  R2UR UR6, R10 ;  /* 0x000000000a0672ca */ /* 0x000fe200000e0000 */
[----:B------:R-:W-:Y:S01]  /*6d80*/  UIADD3 UR11, -UR24, URZ, URZ ;  /* 0x0000003f180b7290 */ /* 0x000fe2000fffe13f */
[----:B------:R-:W-:Y:S01]  /*6d90*/  ISETP.NE.AND P1, PT, R3, 0x12, PT ;  /* 0x000000120300780c */ /* 0x000fe20003f25270 */
[----:B------:R-:W-:-:S02]  /*6da0*/  UIADD3 UR10, -UR14, URZ, URZ ;  /* 0x0000003f0e0a7290 */ /* 0x000fc4000fffe13f */
[----:B------:R-:W-:Y:S01]  /*6db0*/  UIMAD UR11, UR26, UR11, UR15 ;  /* 0x0000000b1a0b72a4 */ /* 0x000fe2000f8e020f */
[----:B------:R-:W-:Y:S01]  /*6dc0*/  R2UR UR15, R4 ;  /* 0x00000000040f72ca */ /* 0x000fe200000e0000 */
[----:B------:R-:W-:Y:S01]  /*6dd0*/  ULEA UR16, UR16, UR5, 0xd ;  /* 0x0000000510107291 */ /* 0x000fe2000f8e683f */
[----:B------:R-:W-:Y:S01]  /*6de0*/  SEL R5, RZ, 0x1, P1 ;  /* 0x00000001ff057807 */ /* 0x000fe20000800000 */
[----:B------:R-:W-:Y:S01]  /*6df0*/  UIMAD UR10, UR27, UR10, UR24 ;  /* 0x0000000a1b0a72a4 */ /* 0x000fe2000f8e0218 */
[----:B------:R-:W-:Y:S01]  /*6e00*/  SEL R3, R3, RZ, P1 ;  /* 0x000000ff03037207 */ /* 0x000fe20000800000 */
[----:B------:R-:W-:Y:S01]  /*6e10*/  ULDC.64 UR12, c[0x0][0x4f0] ;  /* 0x00013c00000c7ab9 */ /* 0x000fe20000000a00 */
[----:B------:R-:W-:Y:S01]  /*6e20*/  UIADD3 UR17, UR17, 0x36000, URZ ;  /* 0x0003600011117890 */ /* 0x000fe2000fffe03f */
[----:B------:R-:W-:Y:S01]  /*6e30*/  LOP3.LUT R2, R2, R5, RZ, 0x3c, !PT ;  /* 0x0000000502027212 */ /* 0x000fe200078e3cff */
[----:B------:R-:W-:Y:S02]  /*6e40*/  UIADD3 UR30, UR4, 0x24000, URZ ;  /* 0x00024000041e7890 */ /* 0x000fe4000fffe03f */
[----:B------:R-:W-:-:S02]  /*6e50*/  UIADD3 UR4, UR16, 0x1000, URZ ;  /* 0x0000100010047890 */ /* 0x000fc4000fffe03f */
[----:B------:R-:W-:Y:S02]  /*6e60*/  UIMAD UR12, UR11, UR8, UR12 ;  /* 0x000000080b0c72a4 */ /* 0x000fe4000f8e020c */
[----:B------:R-:W-:Y:S02]  /*6e70*/  UIMAD UR13, UR10, UR9, UR13 ;  /* 0x000000090a0d72a4 */ /* 0x000fe4000f8e020d */
[----:B------:R-:W-:Y:S01]  /*6e80*/  UPRMT UR15, UR15, 0x5410, URZ ;  /* 0x000054100f0f7896 */ /* 0x000fe2000800003f */
[----:B------:R-:W-:Y:S01]  /*6e90*/  UMOV UR20, 0x0 ;  /* 0x0000000000147882 */ /* 0x000fe20000000000 */
[----:B------:R-:W-:Y:S01]  /*6ea0*/  UMOV UR21, 0x10000000 ;  /* 0x1000000000157882 */ /* 0x000fe20000000000 */
[----:B------:R-:W-:Y:S01]  /*6eb0*/  UMOV UR7, UR19 ;  /* 0x0000001300077c82 */ /* 0x000fe20008000000 */
[----:B------:R-:W-:Y:S01]  /*6ec0*/  UMOV UR5, UR17 ;  /* 0x0000001100057c82 */ /* 0x000fe20008000000 */
[----:B------:R0:W-:Y:S01]  /*6ed0*/  UTMALDG.2D [UR16], [UR22], desc[UR20] ;  /* 0x00001410160075b4 */ /* 0x0001e20008009000 */
[----:B------:R-:W-:Y:S01]  /*6ee0*/  UMOV UR10, UR31 ;  /* 0x0000001f000a7c82 */ /* 0x000fe20008000000 */
[----:B------:R-:W-:Y:S01]  /*6ef0*/  UMOV UR9, UR17 ;  /* 0x0000001100097c82 */ /* 0x000fe20008000000 */
[----:B------:R-:W-:Y:S01]  /*6f00*/  UMOV UR8, UR30 ;  /* 0x0000001e00087c82 */ /* 0x000fe20008000000 */
[----:B------:R-:W-:Y:S01]  /*6f10*/  UMOV UR11, UR25 ;  /* 0x00000019000b7c82 */ /* 0x000fe20008000000 */
[----:B------:R0:W-:Y:S01]  /*6f20*/  UTMALDG.2D [UR4], [UR22], desc[UR20] ;  /* 0x00001404160075b4 */ /* 0x0001e20008009000 */
[----:B------:R0:W-:Y:S02]  /*6f30*/  UTMALDG.5D.IM2COL [UR8], [UR28], UR15 ;  /* 0x000000081c0073b4 */ /* 0x0001e4000806000f */
[----:B0-----:R-:W-:Y:S05]  /*6f40*/  @P3 BRA `(.L_x_149) ;  /* 0xfffffff800903947 */ /* 0x001fea000383ffff */
.L_x_145:
[----:B------:R-:W-:Y:S01]  /*6f50*/  ISETP.GE.U32.AND P2, PT, R7, 0x12, PT ;  /* 0x000000120700780c */ /* 0x000fe20003f46070 */
[----:B------:R-:W-:Y:S05]  /*6f60*/  WARPSYNC.ALL ;  /* 0x0000000000007948 */ /* 0x000fea0003800000 */
[----:B------:R-:W-:-:S07]  /*6f70*/  ELECT P1, URZ, PT ;  /* 0x00000000003f782f */ /* 0x000fce0003820000 */
[----:B------:R-:W-:-:S05]  /*6f80*/  @P2 IMAD.WIDE.U32 R2, R7, 0x38e38e39, RZ ;  /* 0x38e38e3907022825 */ /* 0x000fca00078e00ff */
[----:B------:R-:W-:-:S04]  /*6f90*/  @P2 SHF.R.U32.HI R2, RZ, 0x2, R3 ;  /* 0x00000002ff022819 */ /* 0x000fc80000011603 */
[----:B------:R-:W-:-:S04]  /*6fa0*/  @P2 LOP3.LUT R2, R2, 0x1, RZ, 0xc0, !PT ;  /* 0x0000000102022812 */ /* 0x000fc800078ec0ff */
[----:B------:R-:W-:Y:S01]  /*6fb0*/  @P2 ISETP.NE.U32.AND P0, PT, R2, 0x1, PT ;  /* 0x000000010200280c */ /* 0x000fe20003f05070 */
[----:B------:R-:W-:-:S12]  /*6fc0*/  @!P1 EXIT ;  /* 0x000000000000994d */ /* 0x000fd80003800000 */
[----:B------:R-:W-:Y:S02]  /*6fd0*/  LOP3.LUT R0, R0, 0x2, RZ, 0xfc, !PT ;  /* 0x0000000200007812 */ /* 0x000fe400078efcff */
[----:B------:R-:W-:Y:S02]  /*6fe0*/  @P2 ISETP.NE.U32.AND.EX P0, PT, RZ, RZ, PT, P0 ;  /* 0x000000ffff00220c */ /* 0x000fe40003f05100 */
[----:B------:R-:W-:Y:S01]  /*6ff0*/  ISETP.NE.AND P1, PT, R0, 0x3, PT ;  /* 0x000000030000780c */ /* 0x000fe20003f25270 */
[----:B------:R-:W-:Y:S01]  /*7000*/  IMAD.MOV.U32 R0, RZ, RZ, 0x1 ;  /* 0x00000001ff007424 */ /* 0x000fe200078e00ff */
[----:B------:R-:W-:-:S11]  /*7010*/  @P2 SEL R0, RZ, 0x1, !P0 ;  /* 0x00000001ff002807 */ /* 0x000fd60004000000 */
[----:B------:R-:W-:Y:S05]  /*7020*/  @!P1 BRA `(.L_x_150) ;  /* 0x0000000000049947 */ /* 0x000fea0003800000 */
[----:B------:R-:W-:Y:S01]  /*7030*/  BPT.TRAP 0x1 ;  /* 0x000000040000795c */ /* 0x000fe20000300000 */
.L_x_150:
[----:B------:R-:W0:Y:S01]  /*7040*/  S2R R5, SR_CgaCtaId ;  /* 0x0000000000057919 */ /* 0x000e220000008800 */
[----:B------:R-:W-:Y:S01]  /*7050*/  IMAD.WIDE.U32 R2, R7, 0x38e38e39, RZ ;  /* 0x38e38e3907027825 */ /* 0x000fe200078e00ff */
[----:B------:R-:W-:-:S04]  /*7060*/  MOV R4, 0x400 ;  /* 0x0000040000047802 */ /* 0x000fc80000000f00 */
[----:B------:R-:W-:-:S05]  /*7070*/  SHF.R.U32.HI R2, RZ, 0x2, R3 ;  /* 0x00000002ff027819 */ /* 0x000fca0000011603 */
[----:B------:R-:W-:Y:S01]  /*7080*/  IMAD R2, R2, -0x12, R7 ;  /* 0xffffffee02027824 */ /* 0x000fe200078e0207 */
[----:B0-----:R-:W-:Y:S02]  /*7090*/  LEA R3, R5, R4, 0x18 ;  /* 0x0000000405037211 */ /* 0x001fe400078ec0ff */
[----:B------:R-:W-:-:S03]  /*70a0*/  SHF.L.U32 R5, R0, 0x1f, RZ ;  /* 0x0000001f00057819 */ /* 0x000fc600000006ff */
[----:B------:R-:W-:-:S04]  /*70b0*/  VIADD R3, R3, 0x36090 ;  /* 0x0003609003037836 */ /* 0x000fc80000000000 */
[----:B------:R-:W-:-:S07]  /*70c0*/  IMAD R4, R2, 0x8, R3 ;  /* 0x0000000802047824 */ /* 0x000fce00078e0203 */
.L_x_151:
[----:B0-----:R0:W1:Y:S02]  /*70d0*/  SYNCS.PHASECHK.TRANS64.TRYWAIT P0, [R4+URZ], R5 ;  /* 0x00000005040075a7 */ /* 0x001064000800017f */
[----:B-1----:R-:W-:Y:S05]  /*70e0*/  @!P0 NANOSLEEP.SYNCS 0x989680 ;  /* 0x009896800000895d */ /* 0x002fea0003900000 */
[----:B------:R-:W1:Y:S02]  /*70f0*/  @!P0 SYNCS.PHASECHK.TRANS64 P0, [R4+URZ], R5 ;  /* 0x00000005040085a7 */ /* 0x000e64000800007f */
[----:B-1----:R-:W-:Y:S05]  /*7100*/  @!P0 BRA `(.L_x_151) ;  /* 0xfffffffc00f08947 */ /* 0x002fea000383ffff */
[----:B------:R-:W-:-:S05]  /*7110*/  VIADD R2, R2, 0x1 ;  /* 0x0000000102027836 */ /* 0x000fca0000000000 */
[----:B------:R-:W-:-:S04]  /*7120*/  ISETP.NE.AND P0, PT, R2, 0x12, PT ;  /* 0x000000120200780c */ /* 0x000fc80003f05270 */
[----:B0-----:R-:W-:Y:S02]  /*7130*/  SEL R5, RZ, 0x1, P0 ;  /* 0x00000001ff057807 */ /* 0x001fe40000000000 */
[----:B------:R-:W-:Y:S02]  /*7140*/  SEL R2, R2, RZ, P0 ;  /* 0x000000ff02027207 */ /* 0x000fe40000000000 */
[----:B------:R-:W-:-:S03]  /*7150*/  LOP3.LUT R7, R0, R5, RZ, 0x3c, !PT ;  /* 0x0000000500077212 */ /* 0x000fc600078e3cff */
[----:B------:R-:W-:Y:S01]  /*7160*/  IMAD R0, R2, 0x8, R3 ;  /* 0x0000000802007824 */ /* 0x000fe200078e0203 */
[----:B------:R-:W-:-:S07]  /*7170*/  SHF.L.U32 R5, R7, 0x1f, RZ ;  /* 0x0000001f07057819 */ /* 0x000fce00000006ff */
.L_x_152:
        /* <DEDUP_REMOVED lines=11> */
.L_x_153:
        /* <DEDUP_REMOVED lines=11> */
.L_x_154:
        /* <DEDUP_REMOVED lines=11> */
.L_x_155:
        /* <DEDUP_REMOVED lines=11> */
.L_x_156:
        /* <DEDUP_REMOVED lines=11> */
.L_x_157:
        /* <DEDUP_REMOVED lines=11> */
.L_x_158:
        /* <DEDUP_REMOVED lines=11> */
.L_x_159:
        /* <DEDUP_REMOVED lines=11> */
.L_x_160:
        /* <DEDUP_REMOVED lines=11> */
.L_x_161:
        /* <DEDUP_REMOVED lines=11> */
.L_x_162:
        /* <DEDUP_REMOVED lines=11> */
.L_x_163:
        /* <DEDUP_REMOVED lines=11> */
.L_x_164:
        /* <DEDUP_REMOVED lines=11> */
.L_x_165:
        /* <DEDUP_REMOVED lines=11> */
.L_x_166:
        /* <DEDUP_REMOVED lines=11> */
.L_x_167:
        /* <DEDUP_REMOVED lines=11> */
.L_x_168:
[----:B0-----:R0:W1:Y:S02]  /*7c80*/  SYNCS.PHASECHK.TRANS64.TRYWAIT P0, [R2+URZ], R3 ;  /* 0x00000003020075a7 */ /* 0x001064000800017f */
[----:B-1----:R-:W-:Y:S05]  /*7c90*/  @!P0 NANOSLEEP.SYNCS 0x989680 ;  /* 0x009896800000895d */ /* 0x002fea0003900000 */
[----:B------:R-:W1:Y:S02]  /*7ca0*/  @!P0 SYNCS.PHASECHK.TRANS64 P0, [R2+URZ], R3 ;  /* 0x00000003020085a7 */ /* 0x000e64000800007f */
[----:B-1----:R-:W-:Y:S05]  /*7cb0*/  @P0 EXIT ;  /* 0x000000000000094d */ /* 0x002fea0003800000 */
[----:B------:R-:W-:Y:S05]  /*7cc0*/  BRA `(.L_x_168) ;  /* 0xfffffffc00ec7947 */ /* 0x000fea000383ffff */
.L_x_169:
[----:B------:R-:W-:-:S00]  /*7cd0*/  BRA `(.L_x_169) ;  /* 0xfffffffc00fc7947 */ /* 0x000fc0000383ffff */
[----:B------:R-:W-:-:S00]  /*7ce0*/  NOP ;  /* 0x0000000000007918 */ /* 0x000fc00000000000 */
        /* <DEDUP_REMOVED lines=9> */
.L_x_170:


//--------------------- .nv.shared._ZN7cutlass13device_kernelINS_4conv6kernel13ConvUniversalINS1_16ConvProblemShapeILNS1_8OperatorE2ELi3EEENS1_10collective14CollectiveConvINS1_46MainloopSm90TmaGmmaWarpSpecializedImplicitGemmILS5_2ELi18ELi3EN4cute5tupleIJNSA_1CILi1EEESD_SD_EEENS1_36KernelImplicitTmaWarpSpecializedSm90ELi1EEENSB_IJNSC_ILi128EEENSB_IJNSC_ILi64EEEEEENSB_IJNSC_ILi32EEEEEEEEENS_10bfloat16_tESN_NSA_8TiledMMAINSA_8MMA_AtomIJNSA_4SM904GMMA27MMA_64x64x16_F32BF16BF16_SSILNSR_5MajorE1ELST_1ELNSR_7ScaleInE1ELSU_1EEEEEENSA_6LayoutISE_NSB_IJNSC_ILi0EEESY_SY_EEEEENSB_IJNSA_10UnderscoreES11_S11_EEEEENS7_6detail26Sm90ImplicitGemmTileTraitsINSA_13SM90_TMA_LOADENSA_14ComposedLayoutINSA_7SwizzleILi3ELi4ELi3EEENSA_18smem_ptr_flag_bitsILi16EEENSX_INSB_IJNSB_IJSI_NSC_ILi2EEEEEENSB_IJNSC_ILi8EEENSC_ILi4EEEEEENSB_IJSD_NSC_ILi18EEEEEEEEENSB_IJNSB_IJSD_NSC_ILi2048EEEEEENSB_IJSI_NSC_ILi512EEEEEENSB_IJSY_NSC_ILi4096EEEEEEEEEEEEEvEENS15_INSA_20SM90_TMA_LOAD_IM2COLENS17_IS19_S1B_NSX_INSB_IJNSB_IJSI_SD_EEES1G_S1I_EEENSB_IJNSB_IJSD_SY_EEES1N_NSB_IJSY_S1K_EEEEEEEEEEvEEEENS_8epilogue10collective6detail29Sm90TmaWarpSpecializedAdapterINS25_15DefaultEpilogueISN_NSB_IJlNSB_IJSD_lllEEESY_EEES2A_NS24_6thread17LinearCombinationISN_Li1EffLNS2B_9ScaleType4KindE0ELNS_15FloatRoundStyleE2ESN_EENS_4gemm15EpilogueDefaultEEEEEvvEEEEvNT_6ParamsE --------------------------
	.section	.nv.shared._ZN7cutlass13device_kernelINS_4conv6kernel13ConvUniversalINS1_16ConvProblemShapeILNS1_8OperatorE2ELi3EEENS1_10collective14CollectiveConvINS1_46MainloopSm90TmaGmmaWarpSpecializedImplicitGemmILS5_2ELi18ELi3EN4cute5tupleIJNSA_1CILi1EEESD_SD_EEENS1_36KernelImplicitTmaWarpSpecializedSm90ELi1EEENSB_IJNSC_ILi128EEENSB_IJNSC_ILi64EEEEEENSB_IJNSC_ILi32EEEEEEEEENS_10bfloat16_tESN_NSA_8TiledMMAINSA_8MMA_AtomIJNSA_4SM904GMMA27MMA_64x64x16_F32BF16BF16_SSILNSR_5MajorE1ELST_1ELNSR_7ScaleInE1ELSU_1EEEEEENSA_6LayoutISE_NSB_IJNSC_ILi0EEESY_SY_EEEEENSB_IJNSA_10UnderscoreES11_S11_EEEEENS7_6detail26Sm90ImplicitGemmTileTraitsINSA_13SM90_TMA_LOADENSA_14ComposedLayoutINSA_7SwizzleILi3ELi4ELi3EEENSA_18smem_ptr_flag_bitsILi16EEENSX_INSB_IJNSB_IJSI_NSC_ILi2EEEEEENSB_IJNSC_ILi8EEENSC_ILi4EEEEEENSB_IJSD_NSC_ILi18EEEEEEEEENSB_IJNSB_IJSD_NSC_ILi2048EEEEEENSB_IJSI_NSC_ILi512EEEEEENSB_IJSY_NSC_ILi4096EEEEEEEEEEEEEvEENS15_INSA_20SM90_TMA_LOAD_IM2COLENS17_IS19_S1B_NSX_INSB_IJNSB_IJSI_SD_EEES1G_S1I_EEENSB_IJNSB_IJSD_SY_EEES1N_NSB_IJSY_S1K_EEEEEEEEEEvEEEENS_8epilogue10collective6detail29Sm90TmaWarpSpecializedAdapterINS25_15DefaultEpilogueISN_NSB_IJlNSB_IJSD_lllEEESY_EEES2A_NS24_6thread17LinearCombinationISN_Li1EffLNS2B_9ScaleType4KindE0ELNS_15FloatRoundStyleE2ESN_EENS_4gemm15EpilogueDefaultEEEEEvvEEEEvNT_6ParamsE,"aw",@nobits
	.sectionflags	@""
	.align	16
	.zero		1024


//--------------------- .nv.shared.reserved.0     --------------------------
	.section	.nv.shared.reserved.0,"aw",@nobits
	.weak		__nv_reservedSMEM_offset_0_alias
	.size		__nv_reservedSMEM_offset_0_alias, 0, 0
	.other		__nv_reservedSMEM_offset_0_alias,@"STO_CUDA_RESERVED_SHARED STV_DEFAULT"
__nv_reservedSMEM_offset_0_alias:
	.zero		0


//--------------------- .nv.global                --------------------------
	.section	.nv.global,"aw",@nobits
.nv.global:
	.type		_ZN39_INTERNAL_11f58c4b_4_k_cu_3942ba88_26764cute1_E,@object
	.size		_ZN39_INTERNAL_11f58c4b_4_k_cu_3942ba88_26764cute1_E,(_ZN39_INTERNAL_11f58c4b_4_k_cu_3942ba88_26764cuda3std3__45__cpo6cbeginE - _ZN39_INTERNAL_11f58c4b_4_k_cu_3942ba88_26764cute1_E)
_ZN39_INTERNAL_11f58c4b_4_k_cu_3942ba88_26764cute1_E:
	.zero		1
	.type		_ZN39_INTERNAL_11f58c4b_4_k_cu_3942ba88_26764cuda3std3__45__cpo6cbeginE,@object
	.size		_ZN39_INTERNAL_11f58c4b_4_k_cu_3942ba88_26764cuda3std3__45__cpo6cbeginE,(_ZN39_INTERNAL_11f58c4b_4_k_cu_3942ba88_26764cuda3std3__48in_placeE - _ZN39_INTERNAL_11f58c4b_4_k_cu_3942ba88_26764cuda3std3__45__cpo6cbeginE)
_ZN39_INTERNAL_11f58c4b_4_k_cu_3942ba88_26764cuda3std3__45__cpo6cbeginE:
	.zero		1
	.type		_ZN39_INTERNAL_11f58c4b_4_k_cu_3942ba88_26764cuda3std3__48in_placeE,@object
	.size		_ZN39_INTERNAL_11f58c4b_4_k_cu_3942ba88_26764cuda3std3__48in_placeE,(_ZN39_INTERNAL_11f58c4b_4_k_cu_3942ba88_26764cuda3std6ranges3__45__cpo9iter_moveE - _ZN39_INTERNAL_11f58c4b_4_k_cu_3942ba88_26764cuda3std3__48in_placeE)
_ZN39_INTERNAL_11f58c4b_4_k_cu_3942ba88_26764cuda3std3__48in_placeE:
	.zero		1
	.type		_ZN39_INTERNAL_11f58c4b_4_k_cu_3942ba88_26764cuda3std6ranges3__45__cpo9iter_moveE,@object
	.size		_ZN39_INTERNAL_11f58c4b_4_k_cu_3942ba88_26764cuda3std6ranges3__45__cpo9iter_moveE,(_ZN39_INTERNAL_11f58c4b_4_k_cu_3942ba88_26764cuda3std3__45__cpo5beginE - _ZN39_INTERNAL_11f58c4b_4_k_cu_3942ba88_26764cuda3std6ranges3__45__cpo9iter_moveE)
_ZN39_INTERNAL_11f58c4b_4_k_cu_3942ba88_26764cuda3std6ranges3__45__cpo9iter_moveE:
	.zero		1
	.type		_ZN39_INTERNAL_11f58c4b_4_k_cu_3942ba88_26764cuda3std3__45__cpo5beginE,@object
	.size		_ZN39_INTERNAL_11f58c4b_4_k_cu_3942ba88_26764cuda3std3__45__cpo5beginE,(_ZN39_INTERNAL_11f58c4b_4_k_cu_3942ba88_26764cuda3std3__441_GLOBAL__N__11f58c4b_4_k_cu_3942ba88_26766ignoreE - _ZN39_INTERNAL_11f58c4b_4_k_cu_3942ba88_26764cuda3std3__45__cpo5beginE)
_ZN39_INTERNAL_11f58c4b_4_k_cu_3942ba88_26764cuda3std3__45__cpo5beginE:
	.zero		1
	.type		_ZN39_INTERNAL_11f58c4b_4_k_cu_3942ba88_26764cuda3std3__441_GLOBAL__N__11f58c4b_4_k_cu_3942ba88_26766ignoreE,@object
	.size		_ZN39_INTERNAL_11f58c4b_4_k_cu_3942ba88_26764cuda3std3__441_GLOBAL__N__11f58c4b_4_k_cu_3942ba88_26766ignoreE,(_ZN39_INTERNAL_11f58c4b_4_k_cu_3942ba88_26764cute7productE - _ZN39_INTERNAL_11f58c4b_4_k_cu_3942ba88_26764cuda3std3__441_GLOBAL__N__11f58c4b_4_k_cu_3942ba88_26766ignoreE)
_ZN39_INTERNAL_11f58c4b_4_k_cu_3942ba88_26764cuda3std3__441_GLOBAL__N__11f58c4b_4_k_cu_3942ba88_26766ignoreE:
	.zero		1
	.type		_ZN39_INTERNAL_11f58c4b_4_k_cu_3942ba88_26764cute7productE,@object
	.size		_ZN39_INTERNAL_11f58c4b_4_k_cu_3942ba88_26764cute7productE,(_ZN39_INTERNAL_11f58c4b_4_k_cu_3942ba88_26764cuda3std3__45__cpo3endE - _ZN39_INTERNAL_11f58c4b_4_k_cu_3942ba88_26764cute7productE)
_ZN39_INTERNAL_11f58c4b_4_k_cu_3942ba88_26764cute7productE:
	.zero		1
	.type		_ZN39_INTERNAL_11f58c4b_4_k_cu_3942ba88_26764cuda3std3__45__cpo3endE,@object
	.size		_ZN39_INTERNAL_11f58c4b_4_k_cu_3942ba88_26764cuda3std3__45__cpo3endE,(_ZN39_INTERNAL_11f58c4b_4_k_cu_3942ba88_26764cuda3std3__419piecewise_constructE - _ZN39_INTERNAL_11f58c4b_4_k_cu_3942ba88_26764cuda3std3__45__cpo3endE)
_ZN39_INTERNAL_11f58c4b_4_k_cu_3942ba88_26764cuda3std3__45__cpo3endE:
	.zero		1
	.type		_ZN39_INTERNAL_11f58c4b_4_k_cu_3942ba88_26764cuda3std3__419piecewise_constructE,@object
	.size		_ZN39_INTERNAL_11f58c4b_4_k_cu_3942ba88_26764cuda3std3__419piecewise_constructE,(_ZN39_INTERNAL_11f58c4b_4_k_cu_3942ba88_26764cuda3std3__45__cpo4cendE - _ZN39_INTERNAL_11f58c4b_4_k_cu_3942ba88_26764cuda3std3__419piecewise_constructE)
_ZN39_INTERNAL_11f58c4b_4_k_cu_3942ba88_26764cuda3std3__419piecewise_constructE:
	.zero		1
	.type		_ZN39_INTERNAL_11f58c4b_4_k_cu_3942ba88_26764cuda3std3__45__cpo4cendE,@object
	.size		_ZN39_INTERNAL_11f58c4b_4_k_cu_3942ba88_26764cuda3std3__45__cpo4cendE,(_ZN39_INTERNAL_11f58c4b_4_k_cu_3942ba88_26764cuda3std6ranges3__45__cpo4swapE - _ZN39_INTERNAL_11f58c4b_4_k_cu_3942ba88_26764cuda3std3__45__cpo4cendE)
_ZN39_INTERNAL_11f58c4b_4_k_cu_3942ba88_26764cuda3std3__45__cpo4cendE:
	.zero		1
	.type		_ZN39_INTERNAL_11f58c4b_4_k_cu_3942ba88_26764cuda3std6ranges3__45__cpo4swapE,@object
	.size		_ZN39_INTERNAL_11f58c4b_4_k_cu_3942ba88_26764cuda3std6ranges3__45__cpo4swapE,(.L_7 - _ZN39_INTERNAL_11f58c4b_4_k_cu_3942ba88_26764cuda3std6ranges3__45__cpo4swapE)
_ZN39_INTERNAL_11f58c4b_4_k_cu_3942ba88_26764cuda3std6ranges3__45__cpo4swapE:
	.zero		1
.L_7:


//--------------------- .nv.constant0._ZN7cutlass13device_kernelINS_4conv6kernel13ConvUniversalINS1_16ConvProblemShapeILNS1_8OperatorE2ELi3EEENS1_10collective14CollectiveConvINS1_46MainloopSm90TmaGmmaWarpSpecializedImplicitGemmILS5_2ELi18ELi3EN4cute5tupleIJNSA_1CILi1EEESD_SD_EEENS1_36KernelImplicitTmaWarpSpecializedSm90ELi1EEENSB_IJNSC_ILi128EEENSB_IJNSC_ILi64EEEEEENSB_IJNSC_ILi32EEEEEEEEENS_10bfloat16_tESN_NSA_8TiledMMAINSA_8MMA_AtomIJNSA_4SM904GMMA27MMA_64x64x16_F32BF16BF16_SSILNSR_5MajorE1ELST_1ELNSR_7ScaleInE1ELSU_1EEEEEENSA_6LayoutISE_NSB_IJNSC_ILi0EEESY_SY_EEEEENSB_IJNSA_10UnderscoreES11_S11_EEEEENS7_6detail26Sm90ImplicitGemmTileTraitsINSA_13SM90_TMA_LOADENSA_14ComposedLayoutINSA_7SwizzleILi3ELi4ELi3EEENSA_18smem_ptr_flag_bitsILi16EEENSX_INSB_IJNSB_IJSI_NSC_ILi2EEEEEENSB_IJNSC_ILi8EEENSC_ILi4EEEEEENSB_IJSD_NSC_ILi18EEEEEEEEENSB_IJNSB_IJSD_NSC_ILi2048EEEEEENSB_IJSI_NSC_ILi512EEEEEENSB_IJSY_NSC_ILi4096EEEEEEEEEEEEEvEENS15_INSA_20SM90_TMA_LOAD_IM2COLENS17_IS19_S1B_NSX_INSB_IJNSB_IJSI_SD_EEES1G_S1I_EEENSB_IJNSB_IJSD_SY_EEES1N_NSB_IJSY_S1K_EEEEEEEEEEvEEEENS_8epilogue10collective6detail29Sm90TmaWarpSpecializedAdapterINS25_15DefaultEpilogueISN_NSB_IJlNSB_IJSD_lllEEESY_EEES2A_NS24_6thread17LinearCombinationISN_Li1EffLNS2B_9ScaleType4KindE0ELNS_15FloatRoundStyleE2ESN_EENS_4gemm15EpilogueDefaultEEEEEvvEEEEvNT_6ParamsE --------------------------
	.section	.nv.constant0._ZN7cutlass13device_kernelINS_4conv6kernel13ConvUniversalINS1_16ConvProblemShapeILNS1_8OperatorE2ELi3EEENS1_10collective14CollectiveConvINS1_46MainloopSm90TmaGmmaWarpSpecializedImplicitGemmILS5_2ELi18ELi3EN4cute5tupleIJNSA_1CILi1EEESD_SD_EEENS1_36KernelImplicitTmaWarpSpecializedSm90ELi1EEENSB_IJNSC_ILi128EEENSB_IJNSC_ILi64EEEEEENSB_IJNSC_ILi32EEEEEEEEENS_10bfloat16_tESN_NSA_8TiledMMAINSA_8MMA_AtomIJNSA_4SM904GMMA27MMA_64x64x16_F32BF16BF16_SSILNSR_5MajorE1ELST_1ELNSR_7ScaleInE1ELSU_1EEEEEENSA_6LayoutISE_NSB_IJNSC_ILi0EEESY_SY_EEEEENSB_IJNSA_10UnderscoreES11_S11_EEEEENS7_6detail26Sm90ImplicitGemmTileTraitsINSA_13SM90_TMA_LOADENSA_14ComposedLayoutINSA_7SwizzleILi3ELi4ELi3EEENSA_18smem_ptr_flag_bitsILi16EEENSX_INSB_IJNSB_IJSI_NSC_ILi2EEEEEENSB_IJNSC_ILi8EEENSC_ILi4EEEEEENSB_IJSD_NSC_ILi18EEEEEEEEENSB_IJNSB_IJSD_NSC_ILi2048EEEEEENSB_IJSI_NSC_ILi512EEEEEENSB_IJSY_NSC_ILi4096EEEEEEEEEEEEEvEENS15_INSA_20SM90_TMA_LOAD_IM2COLENS17_IS19_S1B_NSX_INSB_IJNSB_IJSI_SD_EEES1G_S1I_EEENSB_IJNSB_IJSD_SY_EEES1N_NSB_IJSY_S1K_EEEEEEEEEEvEEEENS_8epilogue10collective6detail29Sm90TmaWarpSpecializedAdapterINS25_15DefaultEpilogueISN_NSB_IJlNSB_IJSD_lllEEESY_EEES2A_NS24_6thread17LinearCombinationISN_Li1EffLNS2B_9ScaleType4KindE0ELNS_15FloatRoundStyleE2ESN_EENS_4gemm15EpilogueDefaultEEEEEvvEEEEvNT_6ParamsE,"a",@progbits
	.sectionflags	@""
	.align	4
.nv.constant0._ZN7cutlass13device_kernelINS_4conv6kernel13ConvUniversalINS1_16ConvProblemShapeILNS1_8OperatorE2ELi3EEENS1_10collective14CollectiveConvINS1_46MainloopSm90TmaGmmaWarpSpecializedImplicitGemmILS5_2ELi18ELi3EN4cute5tupleIJNSA_1CILi1EEESD_SD_EEENS1_36KernelImplicitTmaWarpSpecializedSm90ELi1EEENSB_IJNSC_ILi128EEENSB_IJNSC_ILi64EEEEEENSB_IJNSC_ILi32EEEEEEEEENS_10bfloat16_tESN_NSA_8TiledMMAINSA_8MMA_AtomIJNSA_4SM904GMMA27MMA_64x64x16_F32BF16BF16_SSILNSR_5MajorE1ELST_1ELNSR_7ScaleInE1ELSU_1EEEEEENSA_6LayoutISE_NSB_IJNSC_ILi0EEESY_SY_EEEEENSB_IJNSA_10UnderscoreES11_S11_EEEEENS7_6detail26Sm90ImplicitGemmTileTraitsINSA_13SM90_TMA_LOADENSA_14ComposedLayoutINSA_7SwizzleILi3ELi4ELi3EEENSA_18smem_ptr_flag_bitsILi16EEENSX_INSB_IJNSB_IJSI_NSC_ILi2EEEEEENSB_IJNSC_ILi8EEENSC_ILi4EEEEEENSB_IJSD_NSC_ILi18EEEEEEEEENSB_IJNSB_IJSD_NSC_ILi2048EEEEEENSB_IJSI_NSC_ILi512EEEEEENSB_IJSY_NSC_ILi4096EEEEEEEEEEEEEvEENS15_INSA_20SM90_TMA_LOAD_IM2COLENS17_IS19_S1B_NSX_INSB_IJNSB_IJSI_SD_EEES1G_S1I_EEENSB_IJNSB_IJSD_SY_EEES1N_NSB_IJSY_S1K_EEEEEEEEEEvEEEENS_8epilogue10collective6detail29Sm90TmaWarpSpecializedAdapterINS25_15DefaultEpilogueISN_NSB_IJlNSB_IJSD_lllEEESY_EEES2A_NS24_6thread17LinearCombinationISN_Li1EffLNS2B_9ScaleType4KindE0ELNS_15FloatRoundStyleE2ESN_EENS_4gemm15EpilogueDefaultEEEEEvvEEEEvNT_6ParamsE:
	.zero		1664


//--------------------- SYMBOLS --------------------------

	.type		.nv.reservedSmem.offset0,@object
	.size		.nv.reservedSmem.offset0,0x4
